def attn_fwd(
    Q,
    K,
    V,
    Out,
    Lse,
    sm_scale,
    stride_qz,
    stride_qh,
    stride_qm,
    stride_qk,
    stride_kz,
    stride_kh,
    stride_kn,
    stride_kk,
    stride_vz,
    stride_vh,
    stride_vn,
    stride_vk,
    stride_oz,
    stride_oh,
    stride_om,
    stride_ok,
    seqlen_q,
    seqlen_k,
    BLOCK_M: tl.constexpr,
    BLOCK_N: tl.constexpr,
    HEAD_DIM: tl.constexpr,
    CAUSAL: tl.constexpr,
):
    start_m = tl.program_id(0)
    off_hz = tl.program_id(1)
    q_off = off_hz * stride_qh
    k_off = off_hz * stride_kh
    v_off = off_hz * stride_vh
    offs_m = start_m * BLOCK_M + tl.arange(0, BLOCK_M)
    offs_d = tl.arange(0, HEAD_DIM)
    offs_n = tl.arange(0, BLOCK_N)
    q_ptrs = Q + q_off + offs_m[:, None] * stride_qm + offs_d[None, :] * stride_qk
    k_ptrs = K + k_off + offs_d[:, None] * stride_kk + offs_n[None, :] * stride_kn
    v_ptrs = V + v_off + offs_n[:, None] * stride_vn + offs_d[None, :] * stride_vk
    m_i = tl.full([BLOCK_M], float("-inf"), dtype=tl.float32)
    l_i = tl.zeros([BLOCK_M], dtype=tl.float32) + 1.0
    acc = tl.zeros([BLOCK_M, HEAD_DIM], dtype=tl.float32)
    q = tl.load(q_ptrs)
    acc, l_i, m_i = _attn_fwd_inner(
        acc,
        l_i,
        m_i,
        q,
        k_ptrs,
        v_ptrs,
        sm_scale,
        stride_kn,
        stride_vn,
        start_m,
        seqlen_k,
        BLOCK_M,
        BLOCK_N,
        HEAD_DIM,
        CAUSAL,
    )
    acc = acc / l_i[:, None]
    lse = m_i + tl.math.log2(l_i) / 1.4426950408889634
    o_ptrs = (
        Out
        + off_hz * stride_oh
        + offs_m[:, None] * stride_om
        + offs_d[None, :] * stride_ok
    )
    tl.store(o_ptrs, acc.to(Out.dtype.element_ty))
    tl.store(Lse + off_hz * seqlen_q + offs_m, lse)

# config = {"BLOCK_M": 256, "BLOCK_N": 16, "HEAD_DIM": 64, "arch": "sm_80", "causal": true, "dtype": "fp16", "num_stages": 2, "num_warps": 8}
# arch = sm_80


// ===== COMPILED SASS (sm_80) =====

	.target	sm_80

	.elftype	@"ET_EXEC"


//--------------------- .note.nv.tkinfo           --------------------------
	.section	.note.nv.tkinfo,"",@"SHT_NOTE"
	.sectionflags	@"SHF_NOTE_NV_TKINFO"
	.tkinfo
        /*0018*/ 	.word	0x00000002
        /*0030*/ 	.string	""
        /*0030*/ 	.string	"ptxas"
        /*0030*/ 	.string	"Cuda compilation tools, release 13.0, V13.0.88"
        /*0030*/ 	.string	"Build cuda_13.0.r13.0/compiler.36424714_0"
        /*0030*/ 	.string	"-v  -suppress-debug-info  -lineinfo  -arch sm_80 "



//--------------------- .note.nv.cuinfo           --------------------------
	.section	.note.nv.cuinfo,"",@"SHT_NOTE"
	.sectionflags	@"SHF_NOTE_NV_CUINFO"
        /*0018*/ 	.short	0x0002
        /*001a*/ 	.short	0x0050
        /*001c*/ 	.short	0x0082
	.zero		2


//--------------------- .nv.info                  --------------------------
	.section	.nv.info,"",@"SHT_CUDA_INFO"
	.align	4


	//----- nvinfo : EIATTR_REGCOUNT
	.align		4
        /*0000*/ 	.byte	0x04, 0x2f
        /*0002*/ 	.short	(.L_2 - .L_1)
	.align		4
.L_1:
        /*0004*/ 	.word	index@(attn_fwd)
        /*0008*/ 	.word	0x000000e8


	//----- nvinfo : EIATTR_FRAME_SIZE
	.align		4
.L_2:
        /*000c*/ 	.byte	0x04, 0x11
        /*000e*/ 	.short	(.L_4 - .L_3)
	.align		4
.L_3:
        /*0010*/ 	.word	index@(attn_fwd)
        /*0014*/ 	.word	0x00000000


	//----- nvinfo : EIATTR_MIN_STACK_SIZE
	.align		4
.L_4:
        /*0018*/ 	.byte	0x04, 0x12
        /*001a*/ 	.short	(.L_6 - .L_5)
	.align		4
.L_5:
        /*001c*/ 	.word	index@(attn_fwd)
        /*0020*/ 	.word	0x00000000
.L_6:


//--------------------- .nv.info.attn_fwd         --------------------------
	.section	.nv.info.attn_fwd,"",@"SHT_CUDA_INFO"
	.sectionflags	@""
	.align	4


	//----- nvinfo : EIATTR_CUDA_API_VERSION
	.align		4
        /*0000*/ 	.byte	0x04, 0x37
        /*0002*/ 	.short	(.L_8 - .L_7)
.L_7:
        /*0004*/ 	.word	0x00000082


	//----- nvinfo : EIATTR_SW2861232_WAR
	.align		4
.L_8:
        /*0008*/ 	.byte	0x01, 0x35
	.zero		2


	//----- nvinfo : EIATTR_PARAM_CBANK
	.align		4
        /*000c*/ 	.byte	0x04, 0x0a
        /*000e*/ 	.short	(.L_10 - .L_9)
	.align		4
.L_9:
        /*0010*/ 	.word	index@(.nv.constant0.attn_fwd)
        /*0014*/ 	.short	0x0160
        /*0016*/ 	.short	0x0088


	//----- nvinfo : EIATTR_CBANK_PARAM_SIZE
	.align		4
.L_10:
        /*0018*/ 	.byte	0x03, 0x19
        /*001a*/ 	.short	0x0088


	//----- nvinfo : EIATTR_KPARAM_INFO
	.align		4
        /*001c*/ 	.byte	0x04, 0x17
        /*001e*/ 	.short	(.L_12 - .L_11)
.L_11:
        /*0020*/ 	.word	0x00000000
        /*0024*/ 	.short	0x0019
        /*0026*/ 	.short	0x0080
        /*0028*/ 	.byte	0x00, 0xf4, 0x21, 0x00


	//----- nvinfo : EIATTR_KPARAM_INFO
	.align		4
.L_12:
        /*002c*/ 	.byte	0x04, 0x17
        /*002e*/ 	.short	(.L_14 - .L_13)
.L_13:
        /*0030*/ 	.word	0x00000000
        /*0034*/ 	.short	0x0018
        /*0036*/ 	.short	0x0078
        /*0038*/ 	.byte	0x00, 0xf4, 0x21, 0x00


	//----- nvinfo : EIATTR_KPARAM_INFO
	.align		4
.L_14:
        /*003c*/ 	.byte	0x04, 0x17
        /*003e*/ 	.short	(.L_16 - .L_15)
.L_15:
        /*0040*/ 	.word	0x00000000
        /*0044*/ 	.short	0x0017
        /*0046*/ 	.short	0x0070
        /*0048*/ 	.byte	0x00, 0xf0, 0x11, 0x00


	//----- nvinfo : EIATTR_KPARAM_INFO
	.align		4
.L_16:
        /*004c*/ 	.byte	0x04, 0x17
        /*004e*/ 	.short	(.L_18 - .L_17)
.L_17:
        /*0050*/ 	.word	0x00000000
        /*0054*/ 	.short	0x0016
        /*0056*/ 	.short	0x006c
        /*0058*/ 	.byte	0x00, 0xf0, 0x11, 0x00


	//----- nvinfo : EIATTR_KPARAM_INFO
	.align		4
.L_18:
        /*005c*/ 	.byte	0x04, 0x17
        /*005e*/ 	.short	(.L_20 - .L_19)
.L_19:
        /*0060*/ 	.word	0x00000000
        /*0064*/ 	.short	0x0015
        /*0066*/ 	.short	0x0068
        /*0068*/ 	.byte	0x00, 0xf0, 0x11, 0x00


	//----- nvinfo : EIATTR_KPARAM_INFO
	.align		4
.L_20:
        /*006c*/ 	.byte	0x04, 0x17
        /*006e*/ 	.short	(.L_22 - .L_21)
.L_21:
        /*0070*/ 	.word	0x00000000
        /*0074*/ 	.short	0x0014
        /*0076*/ 	.short	0x0064
        /*0078*/ 	.byte	0x00, 0xf0, 0x11, 0x00


	//----- nvinfo : EIATTR_KPARAM_INFO
	.align		4
.L_22:
        /*007c*/ 	.byte	0x04, 0x17
        /*007e*/ 	.short	(.L_24 - .L_23)
.L_23:
        /*0080*/ 	.word	0x00000000
        /*0084*/ 	.short	0x0013
        /*0086*/ 	.short	0x0060
        /*0088*/ 	.byte	0x00, 0xf0, 0x11, 0x00


	//----- nvinfo : EIATTR_KPARAM_INFO
	.align		4
.L_24:
        /*008c*/ 	.byte	0x04, 0x17
        /*008e*/ 	.short	(.L_26 - .L_25)
.L_25:
        /*0090*/ 	.word	0x00000000
        /*0094*/ 	.short	0x0012
        /*0096*/ 	.short	0x005c
        /*0098*/ 	.byte	0x00, 0xf0, 0x11, 0x00


	//----- nvinfo : EIATTR_KPARAM_INFO
	.align		4
.L_26:
        /*009c*/ 	.byte	0x04, 0x17
        /*009e*/ 	.short	(.L_28 - .L_27)
.L_27:
        /*00a0*/ 	.word	0x00000000
        /*00a4*/ 	.short	0x0011
        /*00a6*/ 	.short	0x0058
        /*00a8*/ 	.byte	0x00, 0xf0, 0x11, 0x00


	//----- nvinfo : EIATTR_KPARAM_INFO
	.align		4
.L_28:
        /*00ac*/ 	.byte	0x04, 0x17
        /*00ae*/ 	.short	(.L_30 - .L_29)
.L_29:
        /*00b0*/ 	.word	0x00000000
        /*00b4*/ 	.short	0x0010
        /*00b6*/ 	.short	0x0054
        /*00b8*/ 	.byte	0x00, 0xf0, 0x11, 0x00


	//----- nvinfo : EIATTR_KPARAM_INFO
	.align		4
.L_30:
        /*00bc*/ 	.byte	0x04, 0x17
        /*00be*/ 	.short	(.L_32 - .L_31)
.L_31:
        /*00c0*/ 	.word	0x00000000
        /*00c4*/ 	.short	0x000f
        /*00c6*/ 	.short	0x0050
        /*00c8*/ 	.byte	0x00, 0xf0, 0x11, 0x00


	//----- nvinfo : EIATTR_KPARAM_INFO
	.align		4
.L_32:
        /*00cc*/ 	.byte	0x04, 0x17
        /*00ce*/ 	.short	(.L_34 - .L_33)
.L_33:
        /*00d0*/ 	.word	0x00000000
        /*00d4*/ 	.short	0x000e
        /*00d6*/ 	.short	0x004c
        /*00d8*/ 	.byte	0x00, 0xf0, 0x11, 0x00


	//----- nvinfo : EIATTR_KPARAM_INFO
	.align		4
.L_34:
        /*00dc*/ 	.byte	0x04, 0x17
        /*00de*/ 	.short	(.L_36 - .L_35)
.L_35:
        /*00e0*/ 	.word	0x00000000
        /*00e4*/ 	.short	0x000d
        /*00e6*/ 	.short	0x0048
        /*00e8*/ 	.byte	0x00, 0xf0, 0x11, 0x00


	//----- nvinfo : EIATTR_KPARAM_INFO
	.align		4
.L_36:
        /*00ec*/ 	.byte	0x04, 0x17
        /*00ee*/ 	.short	(.L_38 - .L_37)
.L_37:
        /*00f0*/ 	.word	0x00000000
        /*00f4*/ 	.short	0x000c
        /*00f6*/ 	.short	0x0044
        /*00f8*/ 	.byte	0x00, 0xf0, 0x11, 0x00


	//----- nvinfo : EIATTR_KPARAM_INFO
	.align		4
.L_38:
        /*00fc*/ 	.byte	0x04, 0x17
        /*00fe*/ 	.short	(.L_40 - .L_39)
.L_39:
        /*0100*/ 	.word	0x00000000
        /*0104*/ 	.short	0x000b
        /*0106*/ 	.short	0x0040
        /*0108*/ 	.byte	0x00, 0xf0, 0x11, 0x00


	//----- nvinfo : EIATTR_KPARAM_INFO
	.align		4
.L_40:
        /*010c*/ 	.byte	0x04, 0x17
        /*010e*/ 	.short	(.L_42 - .L_41)
.L_41:
        /*0110*/ 	.word	0x00000000
        /*0114*/ 	.short	0x000a
        /*0116*/ 	.short	0x003c
        /*0118*/ 	.byte	0x00, 0xf0, 0x11, 0x00


	//----- nvinfo : EIATTR_KPARAM_INFO
	.align		4
.L_42:
        /*011c*/ 	.byte	0x04, 0x17
        /*011e*/ 	.short	(.L_44 - .L_43)
.L_43:
        /*0120*/ 	.word	0x00000000
        /*0124*/ 	.short	0x0009
        /*0126*/ 	.short	0x0038
        /*0128*/ 	.byte	0x00, 0xf0, 0x11, 0x00


	//----- nvinfo : EIATTR_KPARAM_INFO
	.align		4
.L_44:
        /*012c*/ 	.byte	0x04, 0x17
        /*012e*/ 	.short	(.L_46 - .L_45)
.L_45:
        /*0130*/ 	.word	0x00000000
        /*0134*/ 	.short	0x0008
        /*0136*/ 	.short	0x0034
        /*0138*/ 	.byte	0x00, 0xf0, 0x11, 0x00


	//----- nvinfo : EIATTR_KPARAM_INFO
	.align		4
.L_46:
        /*013c*/ 	.byte	0x04, 0x17
        /*013e*/ 	.short	(.L_48 - .L_47)
.L_47:
        /*0140*/ 	.word	0x00000000
        /*0144*/ 	.short	0x0007
        /*0146*/ 	.short	0x0030
        /*0148*/ 	.byte	0x00, 0xf0, 0x11, 0x00


	//----- nvinfo : EIATTR_KPARAM_INFO
	.align		4
.L_48:
        /*014c*/ 	.byte	0x04, 0x17
        /*014e*/ 	.short	(.L_50 - .L_49)
.L_49:
        /*0150*/ 	.word	0x00000000
        /*0154*/ 	.short	0x0006
        /*0156*/ 	.short	0x002c
        /*0158*/ 	.byte	0x00, 0xf0, 0x11, 0x00


	//----- nvinfo : EIATTR_KPARAM_INFO
	.align		4
.L_50:
        /*015c*/ 	.byte	0x04, 0x17
        /*015e*/ 	.short	(.L_52 - .L_51)
.L_51:
        /*0160*/ 	.word	0x00000000
        /*0164*/ 	.short	0x0005
        /*0166*/ 	.short	0x0028
        /*0168*/ 	.byte	0x00, 0xf0, 0x11, 0x00


	//----- nvinfo : EIATTR_KPARAM_INFO
	.align		4
.L_52:
        /*016c*/ 	.byte	0x04, 0x17
        /*016e*/ 	.short	(.L_54 - .L_53)
.L_53:
        /*0170*/ 	.word	0x00000000
        /*0174*/ 	.short	0x0004
        /*0176*/ 	.short	0x0020
        /*0178*/ 	.byte	0x00, 0xf4, 0x21, 0x00


	//----- nvinfo : EIATTR_KPARAM_INFO
	.align		4
.L_54:
        /*017c*/ 	.byte	0x04, 0x17
        /*017e*/ 	.short	(.L_56 - .L_55)
.L_55:
        /*0180*/ 	.word	0x00000000
        /*0184*/ 	.short	0x0003
        /*0186*/ 	.short	0x0018
        /*0188*/ 	.byte	0x00, 0xf4, 0x21, 0x00


	//----- nvinfo : EIATTR_KPARAM_INFO
	.align		4
.L_56:
        /*018c*/ 	.byte	0x04, 0x17
        /*018e*/ 	.short	(.L_58 - .L_57)
.L_57:
        /*0190*/ 	.word	0x00000000
        /*0194*/ 	.short	0x0002
        /*0196*/ 	.short	0x0010
        /*0198*/ 	.byte	0x00, 0xf4, 0x21, 0x00


	//----- nvinfo : EIATTR_KPARAM_INFO
	.align		4
.L_58:
        /*019c*/ 	.byte	0x04, 0x17
        /*019e*/ 	.short	(.L_60 - .L_59)
.L_59:
        /*01a0*/ 	.word	0x00000000
        /*01a4*/ 	.short	0x0001
        /*01a6*/ 	.short	0x0008
        /*01a8*/ 	.byte	0x00, 0xf4, 0x21, 0x00


	//----- nvinfo : EIATTR_KPARAM_INFO
	.align		4
.L_60:
        /*01ac*/ 	.byte	0x04, 0x17
        /*01ae*/ 	.short	(.L_62 - .L_61)
.L_61:
        /*01b0*/ 	.word	0x00000000
        /*01b4*/ 	.short	0x0000
        /*01b6*/ 	.short	0x0000
        /*01b8*/ 	.byte	0x00, 0xf4, 0x21, 0x00


	//----- nvinfo : EIATTR_MAXREG_COUNT
	.align		4
.L_62:
        /*01bc*/ 	.byte	0x03, 0x1b
        /*01be*/ 	.short	0x00ff


	//----- nvinfo : EIATTR_NUM_BARRIERS
	.align		4
        /*01c0*/ 	.byte	0x02, 0x4c
        /*01c2*/ 	.byte	0x01
	.zero		1


	//----- nvinfo : EIATTR_MERCURY_ISA_VERSION
	.align		4
        /*01c4*/ 	.byte	0x03, 0x5f
        /*01c6*/ 	.short	0x0000


	//----- nvinfo : EIATTR_COOP_GROUP_MASK_REGIDS
	.align		4
        /*01c8*/ 	.byte	0x04, 0x29
        /*01ca*/ 	.short	(.L_64 - .L_63)


	//   ....[0]....
.L_63:
        /*01cc*/ 	.word	0xffffffff


	//   ....[1]....
        /*01d0*/ 	.word	0xffffffff


	//   ....[2]....
        /*01d4*/ 	.word	0xffffffff


	//   ....[3]....
        /*01d8*/ 	.word	0xffffffff


	//   ....[4]....
        /*01dc*/ 	.word	0xffffffff


	//   ....[5]....
        /*01e0*/ 	.word	0xffffffff


	//   ....[6]....
        /*01e4*/ 	.word	0xffffffff


	//   ....[7]....
        /*01e8*/ 	.word	0xffffffff


	//   ....[8]....
        /*01ec*/ 	.word	0xffffffff


	//   ....[9]....
        /*01f0*/ 	.word	0xffffffff


	//   ....[10]....
        /*01f4*/ 	.word	0xffffffff


	//   ....[11]....
        /*01f8*/ 	.word	0xffffffff


	//   ....[12]....
        /*01fc*/ 	.word	0xffffffff


	//   ....[13]....
        /*0200*/ 	.word	0xffffffff


	//   ....[14]....
        /*0204*/ 	.word	0xffffffff


	//   ....[15]....
        /*0208*/ 	.word	0xffffffff


	//----- nvinfo : EIATTR_COOP_GROUP_INSTR_OFFSETS
	.align		4
.L_64:
        /*020c*/ 	.byte	0x04, 0x28
        /*020e*/ 	.short	(.L_66 - .L_65)


	//   ....[0]....
.L_65:
        /*0210*/ 	.word	0x000026d0


	//   ....[1]....
        /*0214*/ 	.word	0x00002770


	//   ....[2]....
        /*0218*/ 	.word	0x00002940


	//   ....[3]....
        /*021c*/ 	.word	0x00002aa0


	//   ....[4]....
        /*0220*/ 	.word	0x00002af0


	//   ....[5]....
        /*0224*/ 	.word	0x00002b00


	//   ....[6]....
        /*0228*/ 	.word	0x00002b40


	//   ....[7]....
        /*022c*/ 	.word	0x00002ba0


	//   ....[8]....
        /*0230*/ 	.word	0x00003430


	//   ....[9]....
        /*0234*/ 	.word	0x00003440


	//   ....[10]....
        /*0238*/ 	.word	0x00003460


	//   ....[11]....
        /*023c*/ 	.word	0x00003470


	//   ....[12]....
        /*0240*/ 	.word	0x00003560


	//   ....[13]....
        /*0244*/ 	.word	0x00003570


	//   ....[14]....
        /*0248*/ 	.word	0x00003590


	//   ....[15]....
        /*024c*/ 	.word	0x000035b0


	//----- nvinfo : EIATTR_EXIT_INSTR_OFFSETS
	.align		4
.L_66:
        /*0250*/ 	.byte	0x04, 0x1c
        /*0252*/ 	.short	(.L_68 - .L_67)


	//   ....[0]....
.L_67:
        /*0254*/ 	.word	0x00006a60


	//----- nvinfo : EIATTR_REQNTID
	.align		4
.L_68:
        /*0258*/ 	.byte	0x04, 0x10
        /*025a*/ 	.short	(.L_70 - .L_69)
.L_69:
        /*025c*/ 	.word	0x00000100
        /*0260*/ 	.word	0x00000001
        /*0264*/ 	.word	0x00000001
.L_70:


//--------------------- .nv.callgraph             --------------------------
	.section	.nv.callgraph,"",@"SHT_CUDA_CALLGRAPH"
	.align	4
	.sectionentsize	8
	.align		4
        /*0000*/ 	.word	0x00000000
	.align		4
        /*0004*/ 	.word	0xffffffff
	.align		4
        /*0008*/ 	.word	0x00000000
	.align		4
        /*000c*/ 	.word	0xfffffffe
	.align		4
        /*0010*/ 	.word	0x00000000
	.align		4
        /*0014*/ 	.word	0xfffffffd
	.align		4
        /*0018*/ 	.word	0x00000000
	.align		4
        /*001c*/ 	.word	0xfffffffc


//--------------------- .nv.rel.action            --------------------------
	.section	.nv.rel.action,"",@"SHT_CUDA_RELOCINFO"
	.align	8
	.sectionentsize	8
        /*0000*/ 	.byte	0x73, 0x00, 0x00, 0x00, 0x00, 0x00, 0x00, 0x00, 0x00, 0x00, 0x00, 0x11, 0x25, 0x00, 0x05, 0x36


//--------------------- .nv.constant4             --------------------------
	.section	.nv.constant4,"a",@progbits
	.align	8
	.align		8
.nv.constant4:
        /*0000*/ 	.dword	_$_str


//--------------------- .nv.constant0.attn_fwd    --------------------------
	.section	.nv.constant0.attn_fwd,"a",@progbits
	.sectionflags	@""
	.align	4
.nv.constant0.attn_fwd:
	.zero		488


//--------------------- .text.attn_fwd            --------------------------
	.section	.text.attn_fwd,"ax",@progbits
	.sectioninfo	@"SHI_REGISTERS=232"
	.align	128
        .global         attn_fwd
        .type           attn_fwd,@function
        .size           attn_fwd,(.L_x_4 - attn_fwd)
        .other          attn_fwd,@"STO_CUDA_ENTRY STV_DEFAULT"
attn_fwd:
.text.attn_fwd:
[----:B------:R-:W-:Y:S02]  /*0000*/  MOV R1, c[0x0][0x28] ;  /* 0x00000a0000017a02 */ /* 0x000fe40000000f00 */
[----:B------:R-:W0:Y:S01]  /*0010*/  S2R R5, SR_CTAID.X ;  /* 0x0000000000057919 */ /* 0x000e220000002500 */
[----:B------:R-:W-:Y:S01]  /*0020*/  MOV R57, c[0x0][0x198] ;  /* 0x0000660000397a02 */ /* 0x000fe20000000f00 */
[----:B------:R-:W-:Y:S02]  /*0030*/  ULDC.64 UR6, c[0x0][0x118] ;  /* 0x0000460000067ab9 */ /* 0x000fe40000000a00 */
[----:B------:R-:W0:Y:S01]  /*0040*/  S2R R0, SR_TID.X ;  /* 0x0000000000007919 */ /* 0x000e220000002100 */
[C---:B------:R-:W-:Y:S01]  /*0050*/  SHF.L.U32 R17, R57.reuse, 0x4, RZ ;  /* 0x0000000439117819 */ /* 0x040fe200000006ff */
[C---:B------:R-:W-:Y:S01]  /*0060*/  IMAD R25, R57.reuse, 0x14, RZ ;  /* 0x0000001439197824 */ /* 0x040fe200078e02ff */
[C---:B------:R-:W-:Y:S01]  /*0070*/  SHF.L.U32 R13, R57.reuse, 0x3, RZ ;  /* 0x00000003390d7819 */ /* 0x040fe200000006ff */
[----:B------:R-:W1:Y:S01]  /*0080*/  S2R R118, SR_CTAID.Y ;  /* 0x0000000000767919 */ /* 0x000e620000002600 */
[C---:B------:R-:W-:Y:S01]  /*0090*/  IMAD R23, R57.reuse, 0xa, RZ ;  /* 0x0000000a39177824 */ /* 0x040fe200078e02ff */
[C---:B------:R-:W-:Y:S01]  /*00a0*/  SHF.L.U32 R27, R57.reuse, 0x1, RZ ;  /* 0x00000001391b7819 */ /* 0x040fe200000006ff */
[C---:B------:R-:W-:Y:S01]  /*00b0*/  IMAD R21, R57.reuse, 0x50, RZ ;  /* 0x0000005039157824 */ /* 0x040fe200078e02ff */
[C---:B------:R-:W-:Y:S01]  /*00c0*/  SHF.L.U32 R33, R57.reuse, 0x2, RZ ;  /* 0x0000000239217819 */ /* 0x040fe200000006ff */
[----:B------:R-:W-:-:S02]  /*00d0*/  IMAD.SHL.U32 R19, R57, 0x20, RZ ;  /* 0x0000002039137824 */ /* 0x000fc400078e00ff */
[C---:B------:R-:W-:Y:S02]  /*00e0*/  IMAD R11, R57.reuse, 0x6, RZ ;  /* 0x00000006390b7824 */ /* 0x040fe400078e02ff */
[C---:B------:R-:W-:Y:S02]  /*00f0*/  IMAD R29, R57.reuse, 0x28, RZ ;  /* 0x00000028391d7824 */ /* 0x040fe400078e02ff */
[C---:B------:R-:W-:Y:S02]  /*0100*/  IMAD R165, R57.reuse, 0x60, RZ ;  /* 0x0000006039a57824 */ /* 0x040fe400078e02ff */
[C---:B------:R-:W-:Y:S02]  /*0110*/  IMAD R37, R57.reuse, 0x18, RZ ;  /* 0x0000001839257824 */ /* 0x040fe400078e02ff */
[C---:B------:R-:W-:Y:S02]  /*0120*/  IMAD R9, R57.reuse, 0x3, RZ ;  /* 0x0000000339097824 */ /* 0x040fe400078e02ff */
[----:B------:R-:W-:-:S02]  /*0130*/  IMAD R45, R57, 0x30, RZ ;  /* 0x00000030392d7824 */ /* 0x000fc400078e02ff */
[C---:B------:R-:W-:Y:S01]  /*0140*/  IMAD R35, R57.reuse, 0xc, RZ ;  /* 0x0000000c39237824 */ /* 0x040fe200078e02ff */
[----:B0-----:R-:W-:Y:S01]  /*0150*/  PRMT R119, R0, 0x6540, R5 ;  /* 0x0000654000777816 */ /* 0x001fe20000000005 */
[C---:B------:R-:W-:Y:S02]  /*0160*/  IMAD R53, R57.reuse, 0x38, RZ ;  /* 0x0000003839357824 */ /* 0x040fe400078e02ff */
[----:B------:R-:W-:Y:S02]  /*0170*/  IMAD R43, R57, 0xe, RZ ;  /* 0x0000000e392b7824 */ /* 0x000fe400078e02ff */
[----:B-1----:R-:W-:Y:S02]  /*0180*/  IMAD R2, R118, c[0x0][0x190], RZ ;  /* 0x0000640076027a24 */ /* 0x002fe400078e02ff */
[----:B------:R-:W-:Y:S02]  /*0190*/  IMAD R6, R119, c[0x0][0x194], RZ ;  /* 0x0000650077067a24 */ /* 0x000fe400078e02ff */
[C---:B------:R-:W-:Y:S01]  /*01a0*/  IMAD.HI R4, R2.reuse, 0x2, RZ ;  /* 0x0000000202047827 */ /* 0x040fe200078e02ff */
[----:B------:R-:W-:-:S02]  /*01b0*/  SHF.L.U32 R3, R2, 0x1, RZ ;  /* 0x0000000102037819 */ /* 0x000fc400000006ff */
[C---:B------:R-:W-:Y:S01]  /*01c0*/  SHF.L.U32 R8, R6.reuse, 0x1, RZ ;  /* 0x0000000106087819 */ /* 0x040fe200000006ff */
[----:B------:R-:W-:-:S03]  /*01d0*/  IMAD.HI R7, R6, 0x2, RZ ;  /* 0x0000000206077827 */ /* 0x000fc600078e02ff */
[----:B------:R-:W-:Y:S01]  /*01e0*/  IADD3 R2, P0, P1, R8, c[0x0][0x160], R3 ;  /* 0x0000580008027a10 */ /* 0x000fe2000791e003 */
[C---:B------:R-:W-:Y:S02]  /*01f0*/  IMAD R181, R57.reuse, 0x70, RZ ;  /* 0x0000007039b57824 */ /* 0x040fe400078e02ff */
[----:B------:R-:W-:Y:S01]  /*0200*/  IMAD R195, R57, 0x7e, RZ ;  /* 0x0000007e39c37824 */ /* 0x000fe200078e02ff */
[----:B------:R-:W-:Y:S01]  /*0210*/  IADD3.X R3, R7, c[0x0][0x164], R4, P0, P1 ;  /* 0x0000590007037a10 */ /* 0x000fe200007e2404 */
[C---:B------:R-:W-:Y:S01]  /*0220*/  IMAD R7, R57.reuse, 0x5, RZ ;  /* 0x0000000539077824 */ /* 0x040fe200078e02ff */
[CC--:B------:R-:W-:Y:S01]  /*0230*/  LEA R16, P3, R57.reuse, R2.reuse, 0x5 ;  /* 0x0000000239107211 */ /* 0x0c0fe200078628ff */
[C---:B------:R-:W-:Y:S01]  /*0240*/  IMAD R47, R57.reuse, 0x1c, RZ ;  /* 0x0000001c392f7824 */ /* 0x040fe200078e02ff */
[CC--:B------:R-:W-:Y:S01]  /*0250*/  LEA R12, P2, R57.reuse, R2.reuse, 0x4 ;  /* 0x00000002390c7211 */ /* 0x0c0fe200078420ff */
[----:B------:R-:W-:Y:S01]  /*0260*/  IMAD R31, R57, 0x42, RZ ;  /* 0x00000042391f7824 */ /* 0x000fe200078e02ff */
[-C--:B------:R-:W-:Y:S01]  /*0270*/  LEA.HI.X.SX32 R17, R17, R3.reuse, 0x1, P3 ;  /* 0x0000000311117211 */ /* 0x080fe200018f0eff */
[----:B------:R-:W-:Y:S01]  /*0280*/  IMAD R15, R57, 0x7, RZ ;  /* 0x00000007390f7824 */ /* 0x000fe200078e02ff */
[-C--:B------:R-:W-:Y:S01]  /*0290*/  IADD3 R22, P3, R25, R2.reuse, RZ ;  /* 0x0000000219167210 */ /* 0x080fe20007f7e0ff */
[C---:B------:R-:W-:Y:S01]  /*02a0*/  IMAD R55, R57.reuse, 0x3f, RZ ;  /* 0x0000003f39377824 */ /* 0x040fe200078e02ff */
[CC--:B------:R-:W-:Y:S01]  /*02b0*/  LEA R18, P1, R57.reuse, R2.reuse, 0x6 ;  /* 0x0000000239127211 */ /* 0x0c0fe200078230ff */
[----:B------:R-:W-:Y:S01]  /*02c0*/  IMAD R71, R57, 0x48, RZ ;  /* 0x0000004839477824 */ /* 0x000fe200078e02ff */
[-C--:B------:R-:W-:Y:S01]  /*02d0*/  LEA.HI.X.SX32 R13, R13, R3.reuse, 0x1, P2 ;  /* 0x000000030d0d7211 */ /* 0x080fe200010f0eff */
[----:B------:R-:W-:Y:S01]  /*02e0*/  IMAD R69, R57, 0x46, RZ ;  /* 0x0000004639457824 */ /* 0x000fe200078e02ff */
[-C--:B------:R-:W-:Y:S01]  /*02f0*/  IADD3 R20, P2, R23, R2.reuse, RZ ;  /* 0x0000000217147210 */ /* 0x080fe20007f5e0ff */
[----:B------:R-:W-:Y:S01]  /*0300*/  IMAD R61, R57, 0x12, RZ ;  /* 0x00000012393d7824 */ /* 0x000fe200078e02ff */
[-C--:B------:R-:W-:Y:S01]  /*0310*/  IADD3 R6, P0, R21, R2.reuse, RZ ;  /* 0x0000000215067210 */ /* 0x080fe20007f1e0ff */
[----:B------:R-:W-:Y:S01]  /*0320*/  IMAD R67, R57, 0x44, RZ ;  /* 0x0000004439437824 */ /* 0x000fe200078e02ff */
[-C--:B------:R-:W-:Y:S01]  /*0330*/  LEA.HI.X.SX32 R23, R23, R3.reuse, 0x1, P3 ;  /* 0x0000000317177211 */ /* 0x080fe200018f0eff */
        /* <DEDUP_REMOVED lines=45> */
[-C--:B------:R-:W-:Y:S01]  /*0610*/  LEA.HI.X.SX32 R45, R15, R3.reuse, 0x1, P0 ;  /* 0x000000030f2d7211 */ /* 0x080fe200000f0eff */
[----:B------:R-:W-:Y:S01]  /*0620*/  IMAD R139, R57, 0x3a, RZ ;  /* 0x0000003a398b7824 */ /* 0x000fe200078e02ff */
[-C--:B------:R-:W-:Y:S01]  /*0630*/  IADD3 R70, P5, R27, R2.reuse, RZ ;  /* 0x000000021b467210 */ /* 0x080fe20007fbe0ff */
[----:B------:R-:W-:Y:S01]  /*0640*/  IMAD R143, R57, 0x3c, RZ ;  /* 0x0000003c398f7824 */ /* 0x000fe200078e02ff */
[-C--:B------:R-:W-:Y:S01]  /*0650*/  LEA.HI.X.SX32 R11, R53, R3.reuse, 0x1, P6 ;  /* 0x00000003350b7211 */ /* 0x080fe200030f0eff */
[C---:B------:R-:W-:Y:S01]  /*0660*/  IMAD R87, R57.reuse, 0x1f, RZ ;  /* 0x0000001f39577824 */ /* 0x040fe200078e02ff */
[CC--:B------:R-:W-:Y:S01]  /*0670*/  LEA R68, P6, R57.reuse, R2.reuse, 0x2 ;  /* 0x0000000239447211 */ /* 0x0c0fe200078c10ff */
[----:B------:R-:W-:Y:S01]  /*0680*/  IMAD R147, R57, 0x3e, RZ ;  /* 0x0000003e39937824 */ /* 0x000fe200078e02ff */
[-C--:B------:R-:W-:Y:S01]  /*0690*/  LEA.HI.X.SX32 R15, R55, R3.reuse, 0x1, P4 ;  /* 0x00000003370f7211 */ /* 0x080fe200020f0eff */
[----:B------:R-:W-:Y:S01]  /*06a0*/  IMAD R89, R57, 0x21, RZ ;  /* 0x0000002139597824 */ /* 0x000fe200078e02ff */
[-C--:B------:R-:W-:Y:S01]  /*06b0*/  LEA.HI.X.SX32 R43, R43, R3.reuse, 0x1, P3 ;  /* 0x000000032b2b7211 */ /* 0x080fe200018f0eff */
[C---:B------:R-:W-:Y:S01]  /*06c0*/  IMAD R93, R57.reuse, 0x23, RZ ;  /* 0x00000023395d7824 */ /* 0x040fe200078e02ff */
[CC--:B------:R-:W-:Y:S01]  /*06d0*/  LEA R66, P4, R57.reuse, R2.reuse, 0x3 ;  /* 0x0000000239427211 */ /* 0x0c0fe200078818ff */
[----:B------:R-:W-:Y:S01]  /*06e0*/  IMAD R97, R57, 0x25, RZ ;  /* 0x0000002539617824 */ /* 0x000fe200078e02ff */
[-C--:B------:R-:W-:Y:S01]  /*06f0*/  IADD3 R40, P3, R71, R2.reuse, RZ ;  /* 0x0000000247287210 */ /* 0x080fe20007f7e0ff */
[----:B------:R-:W-:Y:S01]  /*0700*/  IMAD R105, R57, 0x4a, RZ ;  /* 0x0000004a39697824 */ /* 0x000fe200078e02ff */
[-C--:B------:R-:W-:Y:S01]  /*0710*/  IADD3 R38, P0, R69, R2.reuse, RZ ;  /* 0x0000000245267210 */ /* 0x080fe20007f1e0ff */
[C---:B------:R-:W-:Y:S01]  /*0720*/  IMAD R127, R57.reuse, 0x4c, RZ ;  /* 0x0000004c397f7824 */ /* 0x040fe200078e02ff */
[CC--:B------:R-:W-:Y:S01]  /*0730*/  LEA.HI.X.SX32 R71, R57.reuse, R3.reuse, 0x1, P5 ;  /* 0x0000000339477211 */ /* 0x0c0fe200028f0eff */
        /* <DEDUP_REMOVED lines=37> */
[----:B------:R-:W-:Y:S01]  /*0990*/  LEA.HI.X.SX32 R93, R107, R3, 0x1, P1 ;  /* 0x000000036b5d7211 */ /* 0x000fe200008f0eff */
[----:B------:R-:W-:Y:S01]  /*09a0*/  IMAD R131, R57, 0x35, RZ ;  /* 0x0000003539837824 */ /* 0x000fe200078e02ff */
[----:B------:R-:W-:Y:S01]  /*09b0*/  IADD3 R122, P1, R169, R2, RZ ;  /* 0x00000002a97a7210 */ /* 0x000fe20007f3e0ff */
[C---:B------:R-:W-:Y:S01]  /*09c0*/  IMAD R175, R57.reuse, 0x6a, RZ ;  /* 0x0000006a39af7824 */ /* 0x040fe200078e02ff */
[----:B------:R-:W2:Y:S01]  /*09d0*/  LDG.E.U16 R12, [R12.64] ;  /* 0x000000060c0c7981 */ /* 0x000ea2000c1e1500 */
[----:B------:R-:W-:-:S02]  /*09e0*/  IMAD R177, R57, 0x6c, RZ ;  /* 0x0000006c39b17824 */ /* 0x000fc400078e02ff */
[C---:B------:R-:W-:Y:S01]  /*09f0*/  IMAD R135, R57.reuse, 0x37, RZ ;  /* 0x0000003739877824 */ /* 0x040fe200078e02ff */
[----:B------:R-:W3:Y:S01]  /*0a00*/  LDG.E.U16 R16, [R16.64] ;  /* 0x0000000610107981 */ /* 0x000ee2000c1e1500 */
[C---:B------:R-:W-:Y:S02]  /*0a10*/  IMAD R179, R57.reuse, 0x6e, RZ ;  /* 0x0000006e39b37824 */ /* 0x040fe400078e02ff */
[C---:B------:R-:W-:Y:S01]  /*0a20*/  IMAD R137, R57.reuse, 0x39, RZ ;  /* 0x0000003939897824 */ /* 0x040fe200078e02ff */
[----:B------:R-:W4:Y:S01]  /*0a30*/  LDG.E.U16 R18, [R18.64] ;  /* 0x0000000612127981 */ /* 0x000f22000c1e1500 */
[C---:B------:R-:W-:Y:S02]  /*0a40*/  IMAD R183, R57.reuse, 0x72, RZ ;  /* 0x0000007239b77824 */ /* 0x040fe400078e02ff */
[C---:B------:R-:W-:Y:S01]  /*0a50*/  IMAD R185, R57.reuse, 0x74, RZ ;  /* 0x0000007439b97824 */ /* 0x040fe200078e02ff */
[----:B------:R0:W5:Y:S01]  /*0a60*/  LDG.E.U16 R6, [R6.64] ;  /* 0x0000000606067981 */ /* 0x000162000c1e1500 */
[----:B------:R-:W-:-:S02]  /*0a70*/  IMAD R141, R57, 0x3b, RZ ;  /* 0x0000003b398d7824 */ /* 0x000fc400078e02ff */
[C---:B------:R-:W-:Y:S01]  /*0a80*/  IMAD R187, R57.reuse, 0x76, RZ ;  /* 0x0000007639bb7824 */ /* 0x040fe200078e02ff */
[----:B------:R-:W5:Y:S01]  /*0a90*/  LDG.E.U16 R36, [R36.64] ;  /* 0x0000000624247981 */ /* 0x000f62000c1e1500 */
[C---:B------:R-:W-:Y:S02]  /*0aa0*/  IMAD R189, R57.reuse, 0x78, RZ ;  /* 0x0000007839bd7824 */ /* 0x040fe400078e02ff */
[C---:B------:R-:W-:Y:S01]  /*0ab0*/  IMAD R145, R57.reuse, 0x3d, RZ ;  /* 0x0000003d39917824 */ /* 0x040fe200078e02ff */
[----:B------:R1:W5:Y:S01]  /*0ac0*/  LDG.E.U16 R8, [R8.64] ;  /* 0x0000000608087981 */ /* 0x000362000c1e1500 */
[C---:B------:R-:W-:Y:S02]  /*0ad0*/  IMAD R191, R57.reuse, 0x7a, RZ ;  /* 0x0000007a39bf7824 */ /* 0x040fe400078e02ff */
[----:B------:R-:W-:Y:S01]  /*0ae0*/  IMAD R193, R57, 0x7c, RZ ;  /* 0x0000007c39c17824 */ /* 0x000fe200078e02ff */
[----:B------:R-:W-:Y:S01]  /*0af0*/  LEA.HI.X.SX32 R57, R41, R3, 0x1, P6 ;  /* 0x0000000329397211 */ /* 0x000fe200030f0eff */
[----:B------:R0:W5:Y:S01]  /*0b00*/  LDG.E.U16 R10, [R10.64] ;  /* 0x000000060a0a7981 */ /* 0x000162000c1e1500 */
[----:B------:R-:W-:-:S02]  /*0b10*/  IADD3 R48, P6, R91, R2, RZ ;  /* 0x000000025b307210 */ /* 0x000fc40007fde0ff */
[-C--:B------:R-:W-:Y:S01]  /*0b20*/  LEA.HI.X.SX32 R41, R95, R3.reuse, 0x1, P3 ;  /* 0x000000035f297211 */ /* 0x080fe200018f0eff */
[----:B------:R-:W5:Y:S01]  /*0b30*/  LDG.E.U16 R70, [R70.64] ;  /* 0x0000000646467981 */ /* 0x000f62000c1e1500 */
[-C--:B------:R-:W-:Y:S02]  /*0b40*/  LEA.HI.X.SX32 R49, R59, R3.reuse, 0x1, P6 ;  /* 0x000000033b317211 */ /* 0x080fe400030f0eff */
[-C--:B------:R-:W-:Y:S01]  /*0b50*/  IADD3 R62, P6, R107, R2.reuse, RZ ;  /* 0x000000026b3e7210 */ /* 0x080fe20007fde0ff */
[----:B------:R-:W5:Y:S01]  /*0b60*/  LDG.E.U16 R52, [R52.64] ;  /* 0x0000000634347981 */ /* 0x000f62000c1e1500 */
[-C--:B------:R-:W-:Y:S02]  /*0b70*/  LEA.HI.X.SX32 R59, R61, R3.reuse, 0x1, P4 ;  /* 0x000000033d3b7211 */ /* 0x080fe400020f0eff */
[----:B------:R-:W-:Y:S01]  /*0b80*/  IADD3 R64, P4, R111, R2, RZ ;  /* 0x000000026f407210 */ /* 0x000fe20007f9e0ff */
[----:B------:R-:W5:Y:S01]  /*0b90*/  LDG.E.U16 R48, [R48.64] ;  /* 0x0000000630307981 */ /* 0x000f62000c1e1500 */
[----:B------:R-:W-:-:S02]  /*0ba0*/  LEA.HI.X.SX32 R61, R63, R3, 0x1, P5 ;  /* 0x000000033f3d7211 */ /* 0x000fc400028f0eff */
[-C--:B------:R-:W-:Y:S01]  /*0bb0*/  IADD3 R72, P5, R115, R2.reuse, RZ ;  /* 0x0000000273487210 */ /* 0x080fe20007fbe0ff */
[----:B------:R-:W5:Y:S01]  /*0bc0*/  LDG.E.U16 R26, [R26.64] ;  /* 0x000000061a1a7981 */ /* 0x000f62000c1e1500 */
[-C--:B------:R-:W-:Y:S02]  /*0bd0*/  LEA.HI.X.SX32 R63, R65, R3.reuse, 0x1, P6 ;  /* 0x00000003413f7211 */ /* 0x080fe400030f0eff */
[-C--:B------:R-:W-:Y:S01]  /*0be0*/  IADD3 R74, P6, R123, R2.reuse, RZ ;  /* 0x000000027b4a7210 */ /* 0x080fe20007fde0ff */
[----:B------:R-:W5:Y:S01]  /*0bf0*/  LDG.E.U16 R22, [R22.64] ;  /* 0x0000000616167981 */ /* 0x000f62000c1e1500 */
[-C--:B------:R-:W-:Y:S02]  /*0c00*/  LEA.HI.X.SX32 R65, R73, R3.reuse, 0x1, P4 ;  /* 0x0000000349417211 */ /* 0x080fe400020f0eff */
[----:B------:R-:W-:Y:S01]  /*0c10*/  IADD3 R76, P4, R129, R2, RZ ;  /* 0x00000002814c7210 */ /* 0x000fe20007f9e0ff */
[----:B------:R0:W5:Y:S01]  /*0c20*/  LDG.E.U16 R68, [R68.64] ;  /* 0x0000000644447981 */ /* 0x000162000c1e1500 */
        /* <DEDUP_REMOVED lines=25> */
[----:B------:R-:W-:Y:S01]  /*0dc0*/  LEA.HI.X.SX32 R105, R103, R3, 0x1, P2 ;  /* 0x0000000367697211 */ /* 0x000fe200010f0eff */
[----:B------:R-:W5:Y:S01]  /*0dd0*/  LDG.E.U16 R78, [R78.64] ;  /* 0x000000064e4e7981 */ /* 0x000f62000c1e1500 */
[----:B------:R-:W-:-:S02]  /*0de0*/  IADD3 R94, P3, R157, R2, RZ ;  /* 0x000000029d5e7210 */ /* 0x000fc40007f7e0ff */
[-C--:B------:R-:W-:Y:S01]  /*0df0*/  IADD3 R98, P4, R161, R2.reuse, RZ ;  /* 0x00000002a1627210 */ /* 0x080fe20007f9e0ff */
[----:B------:R-:W5:Y:S01]  /*0e00*/  LDG.E.U16 R104, [R104.64] ;  /* 0x0000000668687981 */ /* 0x000f62000c1e1500 */
[-C--:B------:R-:W-:Y:S02]  /*0e10*/  IADD3 R126, P2, R167, R2.reuse, RZ ;  /* 0x00000002a77e7210 */ /* 0x080fe40007f5e0ff */
[-C--:B------:R-:W-:Y:S01]  /*0e20*/  LEA.HI.X.SX32 R97, R109, R3.reuse, 0x1, P0 ;  /* 0x000000036d617211 */ /* 0x080fe200000f0eff */
[----:B------:R-:W5:Y:S01]  /*0e30*/  LDG.E.U16 R38, [R38.64] ;  /* 0x0000000626267981 */ /* 0x000f62000c1e1500 */
[----:B------:R-:W-:Y:S02]  /*0e40*/  IADD3 R114, P0, R171, R2, RZ ;  /* 0x00000002ab727210 */ /* 0x000fe40007f1e0ff */
[-C--:B------:R-:W-:Y:S01]  /*0e50*/  LEA.HI.X.SX32 R91, R101, R3.reuse, 0x1, P5 ;  /* 0x00000003655b7211 */ /* 0x080fe200028f0eff */
[----:B------:R-:W5:Y:S01]  /*0e60*/  LDG.E.U16 R96, [R96.64] ;  /* 0x0000000660607981 */ /* 0x000f62000c1e1500 */
[----:B------:R-:W-:-:S02]  /*0e70*/  LEA.HI.X.SX32 R101, R113, R3, 0x1, P6 ;  /* 0x0000000371657211 */ /* 0x000fc400030f0eff */
[-C--:B------:R-:W-:Y:S01]  /*0e80*/  LEA.HI.X.SX32 R95, R111, R3.reuse, 0x1, P3 ;  /* 0x000000036f5f7211 */ /* 0x080fe200018f0eff */
[----:B------:R-:W5:Y:S01]  /*0e90*/  LDG.E.U16 R24, [R24.64] ;  /* 0x0000000618187981 */ /* 0x000f62000c1e1500 */
[-C--:B------:R-:W-:Y:S02]  /*0ea0*/  IADD3 R110, P6, R175, R2.reuse, RZ ;  /* 0x00000002af6e7210 */ /* 0x080fe40007fde0ff */
[-C--:B------:R-:W-:Y:S01]  /*0eb0*/  LEA.HI.X.SX32 R99, R115, R3.reuse, 0x1, P4 ;  /* 0x0000000373637211 */ /* 0x080fe200020f0eff */
[----:B------:R-:W5:Y:S01]  /*0ec0*/  LDG.E.U16 R34, [R34.64] ;  /* 0x0000000622227981 */ /* 0x000f62000c1e1500 */
[----:B------:R-:W-:Y:S02]  /*0ed0*/  LEA.HI.X.SX32 R127, R121, R3, 0x1, P2 ;  /* 0x00000003797f7211 */ /* 0x000fe400010f0eff */
[-C--:B------:R-:W-:Y:S01]  /*0ee0*/  IADD3 R112, P3, R173, R2.reuse, RZ ;  /* 0x00000002ad707210 */ /* 0x080fe20007f7e0ff */
[----:B------:R-:W5:Y:S01]  /*0ef0*/  LDG.E.U16 R46, [R46.64] ;  /* 0x000000062e2e7981 */ /* 0x000f62000c1e1500 */
[----:B------:R-:W-:-:S02]  /*0f00*/  IADD3 R108, P4, R177, R2, RZ ;  /* 0x00000002b16c7210 */ /* 0x000fc40007f9e0ff */
[-C--:B------:R-:W-:Y:S01]  /*0f10*/  IADD3 R130, P2, R183, R2.reuse, RZ ;  /* 0x00000002b7827210 */ /* 0x080fe20007f5e0ff */
[----:B------:R-:W5:Y:S01]  /*0f20*/  LDG.E.U16 R126, [R126.64] ;  /* 0x000000067e7e7981 */ /* 0x000f62000c1e1500 */
[-C--:B------:R-:W-:Y:S02]  /*0f30*/  LEA.HI.X.SX32 R123, R123, R3.reuse, 0x1, P1 ;  /* 0x000000037b7b7211 */ /* 0x080fe400008f0eff */
[----:B------:R-:W-:Y:S01]  /*0f40*/  LEA.HI.X.SX32 R115, R125, R3, 0x1, P0 ;  /* 0x000000037d737211 */ /* 0x000fe200000f0eff */
[----:B------:R-:W5:Y:S01]  /*0f50*/  LDG.E.U16 R66, [R66.64] ;  /* 0x0000000642427981 */ /* 0x000f62000c1e1500 */
[-C--:B------:R-:W-:Y:S02]  /*0f60*/  IADD3 R132, P1, R185, R2.reuse, RZ ;  /* 0x00000002b9847210 */ /* 0x080fe40007f3e0ff */
[-C--:B------:R-:W-:Y:S01]  /*0f70*/  IADD3 R128, P0, R187, R2.reuse, RZ ;  /* 0x00000002bb807210 */ /* 0x080fe20007f1e0ff */
[----:B------:R-:W5:Y:S01]  /*0f80*/  LDG.E.U16 R122, [R122.64] ;  /* 0x000000067a7a7981 */ /* 0x000f62000c1e1500 */
[----:B------:R-:W-:-:S02]  /*0f90*/  IADD3 R102, P5, R163, R2, RZ ;  /* 0x00000002a3667210 */ /* 0x000fc40007fbe0ff */
[-C--:B------:R-:W-:Y:S01]  /*0fa0*/  LEA.HI.X.SX32 R111, R131, R3.reuse, 0x1, P6 ;  /* 0x00000003836f7211 */ /* 0x080fe200030f0eff */
[----:B------:R-:W5:Y:S01]  /*0fb0*/  LDG.E.U16 R114, [R114.64] ;  /* 0x0000000672727981 */ /* 0x000f62000c1e1500 */
[-C--:B------:R-:W-:Y:S02]  /*0fc0*/  LEA.HI.X.SX32 R113, R129, R3.reuse, 0x1, P3 ;  /* 0x0000000381717211 */ /* 0x080fe400018f0eff */
[-C--:B------:R-:W-:Y:S01]  /*0fd0*/  LEA.HI.X.SX32 R109, R133, R3.reuse, 0x1, P4 ;  /* 0x00000003856d7211 */ /* 0x080fe200020f0eff */
[----:B------:R-:W5:Y:S01]  /*0fe0*/  LDG.E.U16 R40, [R40.64] ;  /* 0x0000000628287981 */ /* 0x000f62000c1e1500 */
[-C--:B------:R-:W-:Y:S02]  /*0ff0*/  LEA.HI.X.SX32 R131, R137, R3.reuse, 0x1, P2 ;  /* 0x0000000389837211 */ /* 0x080fe400010f0eff */
[-C--:B------:R-:W-:Y:S01]  /*1000*/  LEA.HI.X.SX32 R133, R139, R3.reuse, 0x1, P1 ;  /* 0x000000038b857211 */ /* 0x080fe200008f0eff */
[----:B------:R-:W5:Y:S01]  /*1010*/  LDG.E.U16 R94, [R94.64] ;  /* 0x000000065e5e7981 */ /* 0x000f62000c1e1500 */
[----:B------:R-:W-:-:S02]  /*1020*/  LEA.HI.X.SX32 R129, R141, R3, 0x1, P0 ;  /* 0x000000038d817211 */ /* 0x000fc400000f0eff */
[-C--:B------:R-:W-:Y:S01]  /*1030*/  LEA.HI.X.SX32 R103, R117, R3.reuse, 0x1, P5 ;  /* 0x0000000375677211 */ /* 0x080fe200028f0eff */
[----:B------:R0:W5:Y:S01]  /*1040*/  LDG.E.U16 R130, [R130.64] ;  /* 0x0000000682827981 */ /* 0x000162000c1e1500 */
[-C--:B------:R-:W-:Y:S02]  /*1050*/  IADD3 R124, P3, R189, R2.reuse, RZ ;  /* 0x00000002bd7c7210 */ /* 0x080fe40007f7e0ff */
[-C--:B------:R-:W-:Y:S01]  /*1060*/  IADD3 R106, P5, R179, R2.reuse, RZ ;  /* 0x00000002b36a7210 */ /* 0x080fe20007fbe0ff */
[----:B------:R0:W5:Y:S01]  /*1070*/  LDG.E.U16 R132, [R132.64] ;  /* 0x0000000684847981 */ /* 0x000162000c1e1500 */
[-C--:B------:R-:W-:Y:S02]  /*1080*/  IADD3 R120, P6, R191, R2.reuse, RZ ;  /* 0x00000002bf787210 */ /* 0x080fe40007fde0ff */
[----:B------:R-:W-:Y:S01]  /*1090*/  IADD3 R116, P4, R193, R2, RZ ;  /* 0x00000002c1747210 */ /* 0x000fe20007f9e0ff */
[----:B------:R0:W5:Y:S01]  /*10a0*/  LDG.E.U16 R129, [R128.64] ;  /* 0x0000000680817981 */ /* 0x000162000c1e1500 */
[----:B------:R-:W-:-:S02]  /*10b0*/  LEA.HI.X.SX32 R125, R143, R3, 0x1, P3 ;  /* 0x000000038f7d7211 */ /* 0x000fc400018f0eff */
[-C--:B------:R-:W-:Y:S01]  /*10c0*/  LEA.HI.X.SX32 R121, R145, R3.reuse, 0x1, P6 ;  /* 0x0000000391797211 */ /* 0x080fe200030f0eff */
[----:B------:R0:W5:Y:S01]  /*10d0*/  LDG.E.U16 R2, [R2.64] ;  /* 0x0000000602027981 */ /* 0x000162000c1e1500 */
[-C--:B------:R-:W-:Y:S02]  /*10e0*/  LEA.HI.X.SX32 R117, R147, R3.reuse, 0x1, P4 ;  /* 0x0000000393757211 */ /* 0x080fe400020f0eff */
[----:B------:R-:W-:Y:S01]  /*10f0*/  LEA.HI.X.SX32 R107, R135, R3, 0x1, P5 ;  /* 0x00000003876b7211 */ /* 0x000fe200028f0eff */
[----:B------:R-:W5:Y:S04]  /*1100*/  LDG.E.U16 R112, [R112.64] ;  /* 0x0000000670707981 */ /* 0x000f68000c1e1500 */
        /* <DEDUP_REMOVED lines=24> */
[----:B------:R-:W5:Y:S01]  /*1290*/  LDG.E.U16 R14, [R14.64] ;  /* 0x000000060e0e7981 */ /* 0x000f62000c1e1500 */
[----:B0-----:R-:W-:-:S02]  /*12a0*/  LOP3.LUT R128, R0, 0xff, RZ, 0xc0, !PT ;  /* 0x000000ff00807812 */ /* 0x001fc400078ec0ff */
[----:B------:R-:W-:Y:S02]  /*12b0*/  SHF.L.U32 R134, R5, 0x8, RZ ;  /* 0x0000000805867819 */ /* 0x000fe400000006ff */
[----:B------:R-:W-:Y:S02]  /*12c0*/  SHF.L.U32 R135, R128, 0x1, RZ ;  /* 0x0000000180877819 */ /* 0x000fe400000006ff */
[----:B------:R-:W-:Y:S02]  /*12d0*/  IADD3 R151, R134, 0x100, RZ ;  /* 0x0000010086977810 */ /* 0x000fe40007ffe0ff */
[----:B------:R-:W-:Y:S02]  /*12e0*/  LOP3.LUT R3, R135, 0x10, RZ, 0x3c, !PT ;  /* 0x0000001087037812 */ /* 0x000fe400078e3cff */
[----:B------:R-:W-:Y:S02]  /*12f0*/  ISETP.GE.AND P0, PT, R151, 0x1, PT ;  /* 0x000000019700780c */ /* 0x000fe40003f06270 */
[----:B------:R-:W-:-:S02]  /*1300*/  LOP3.LUT R7, R135, 0x20, RZ, 0x3c, !PT ;  /* 0x0000002087077812 */ /* 0x000fc400078e3cff */
[C---:B-1----:R-:W-:Y:S02]  /*1310*/  LOP3.LUT R9, R135.reuse, 0x30, RZ, 0x3c, !PT ;  /* 0x0000003087097812 */ /* 0x042fe400078e3cff */
[----:B------:R-:W-:Y:S02]  /*1320*/  LOP3.LUT R11, R135, 0x70, RZ, 0x3c, !PT ;  /* 0x00000070870b7812 */ /* 0x000fe400078e3cff */
[----:B------:R-:W-:Y:S01]  /*1330*/  LOP3.LUT R152, R0, 0x3, RZ, 0xc0, !PT ;  /* 0x0000000300987812 */ /* 0x000fe200078ec0ff */
[----:B------:R-:W-:Y:S01]  /*1340*/  CS2R R4, SRZ ;  /* 0x0000000000047805 */ /* 0x000fe2000001ff00 */
[----:B------:R-:W-:Y:S02]  /*1350*/  MOV R149, 0x3f800000 ;  /* 0x3f80000000957802 */ /* 0x000fe40000000f00 */
[----:B------:R-:W-:Y:S01]  /*1360*/  MOV R69, 0xff800000 ;  /* 0xff80000000457802 */ /* 0x000fe20000000f00 */
[----:B------:R-:W-:Y:S01]  /*1370*/  IMAD.SHL.U32 R133, R152, 0x20, RZ ;  /* 0x0000002098857824 */ /* 0x000fe200078e00ff */
[----:B------:R-:W-:-:S02]  /*1380*/  MOV R148, 0x3f800000 ;  /* 0x3f80000000947802 */ /* 0x000fc40000000f00 */
[----:B------:R-:W-:Y:S02]  /*1390*/  MOV R147, 0x3f800000 ;  /* 0x3f80000000937802 */ /* 0x000fe40000000f00 */
[----:B------:R-:W-:Y:S02]  /*13a0*/  MOV R146, 0x3f800000 ;  /* 0x3f80000000927802 */ /* 0x000fe40000000f00 */
[----:B------:R-:W-:Y:S01]  /*13b0*/  LOP3.LUT R131, R0, 0x1c, RZ, 0xc0, !PT ;  /* 0x0000001c00837812 */ /* 0x000fe200078ec0ff */
[----:B--2---:R-:W-:Y:S04]  /*13c0*/  STS.U16 [R135+0x1000], R12 ;  /* 0x0010000c87007388 */ /* 0x004fe80000000400 */
[----:B---3--:R-:W-:Y:S04]  /*13d0*/  STS.U16 [R135+0x2000], R16 ;  /* 0x0020001087007388 */ /* 0x008fe80000000400 */
[----:B----4-:R-:W-:Y:S04]  /*13e0*/  STS.U16 [R135+0x4000], R18 ;  /* 0x0040001287007388 */ /* 0x010fe80000000400 */
[----:B-----5:R-:W-:Y:S04]  /*13f0*/  STS.U16 [R135+0x5000], R6 ;  /* 0x0050000687007388 */ /* 0x020fe80000000400 */
[----:B------:R0:W-:Y:S04]  /*1400*/  STS.U16 [R135+0x3000], R36 ;  /* 0x0030002487007388 */ /* 0x0001e80000000400 */
[----:B------:R-:W-:Y:S04]  /*1410*/  STS.U16 [R135+0x6000], R8 ;  /* 0x0060000887007388 */ /* 0x000fe80000000400 */
[----:B------:R-:W-:Y:S01]  /*1420*/  STS.U16 [R135+0x7000], R10 ;  /* 0x0070000a87007388 */ /* 0x000fe20000000400 */
[----:B0-----:R-:W-:Y:S01]  /*1430*/  CS2R R36, SRZ ;  /* 0x0000000000247805 */ /* 0x001fe2000001ff00 */
[----:B------:R-:W-:Y:S01]  /*1440*/  CS2R R16, SRZ ;  /* 0x0000000000107805 */ /* 0x000fe2000001ff00 */
[----:B------:R-:W-:Y:S01]  /*1450*/  CS2R R18, SRZ ;  /* 0x0000000000127805 */ /* 0x000fe2000001ff00 */
[----:B------:R-:W-:Y:S01]  /*1460*/  CS2R R12, SRZ ;  /* 0x00000000000c7805 */ /* 0x000fe2000001ff00 */
[----:B------:R-:W-:Y:S04]  /*1470*/  STS.U16 [R135], R2 ;  /* 0x0000000287007388 */ /* 0x000fe80000000400 */
[----:B------:R-:W-:Y:S04]  /*1480*/  STS.U16 [R3+0x200], R70 ;  /* 0x0002004603007388 */ /* 0x000fe80000000400 */
[----:B------:R-:W-:Y:S04]  /*1490*/  STS.U16 [R3+0x1200], R52 ;  /* 0x0012003403007388 */ /* 0x000fe80000000400 */
[----:B------:R-:W-:Y:S04]  /*14a0*/  STS.U16 [R3+0x2200], R48 ;  /* 0x0022003003007388 */ /* 0x000fe80000000400 */
[----:B------:R-:W-:Y:S04]  /*14b0*/  STS.U16 [R3+0x3200], R74 ;  /* 0x0032004a03007388 */ /* 0x000fe80000000400 */
[----:B------:R-:W-:Y:S04]  /*14c0*/  STS.U16 [R3+0x4200], R26 ;  /* 0x0042001a03007388 */ /* 0x000fe80000000400 */
[----:B------:R-:W-:Y:S04]  /*14d0*/  STS.U16 [R3+0x5200], R104 ;  /* 0x0052006803007388 */ /* 0x000fe80000000400 */
[----:B------:R-:W-:Y:S04]  /*14e0*/  STS.U16 [R3+0x6200], R126 ;  /* 0x0062007e03007388 */ /* 0x000fe80000000400 */
[----:B------:R0:W-:Y:S04]  /*14f0*/  STS.U16 [R3+0x7200], R130 ;  /* 0x0072008203007388 */ /* 0x0001e80000000400 */
[----:B------:R-:W-:Y:S04]  /*1500*/  STS.U16 [R7+0x400], R68 ;  /* 0x0004004407007388 */ /* 0x000fe80000000400 */
[----:B------:R-:W-:Y:S01]  /*1510*/  STS.U16 [R7+0x1400], R22 ;  /* 0x0014001607007388 */ /* 0x000fe20000000400 */
[----:B0-----:R-:W-:-:S03]  /*1520*/  LOP3.LUT R3, R135, 0x40, RZ, 0x3c, !PT ;  /* 0x0000004087037812 */ /* 0x001fc600078e3cff */
        /* <DEDUP_REMOVED lines=15> */
[----:B------:R1:W-:Y:S01]  /*1620*/  STS.U16 [R3+0x800], R66 ;  /* 0x0008004203007388 */ /* 0x0003e20000000400 */
[----:B0-----:R-:W-:-:S03]  /*1630*/  LOP3.LUT R9, R135, 0x60, RZ, 0x3c, !PT ;  /* 0x0000006087097812 */ /* 0x001fc600078e3cff */
[----:B------:R-:W-:Y:S04]  /*1640*/  STS.U16 [R3+0x1800], R34 ;  /* 0x0018002203007388 */ /* 0x000fe80000000400 */
[----:B------:R-:W-:Y:S04]  /*1650*/  STS.U16 [R3+0x2800], R24 ;  /* 0x0028001803007388 */ /* 0x000fe80000000400 */
[----:B------:R-:W-:Y:S04]  /*1660*/  STS.U16 [R3+0x3800], R46 ;  /* 0x0038002e03007388 */ /* 0x000fe80000000400 */
[----:B------:R-:W-:Y:S04]  /*1670*/  STS.U16 [R3+0x4800], R40 ;  /* 0x0048002803007388 */ /* 0x000fe80000000400 */
[----:B------:R-:W-:Y:S04]  /*1680*/  STS.U16 [R3+0x5800], R94 ;  /* 0x0058005e03007388 */ /* 0x000fe80000000400 */
[----:B------:R-:W-:Y:S04]  /*1690*/  STS.U16 [R3+0x6800], R112 ;  /* 0x0068007003007388 */ /* 0x000fe80000000400 */
[----:B------:R0:W-:Y:S01]  /*16a0*/  STS.U16 [R3+0x7800], R124 ;  /* 0x0078007c03007388 */ /* 0x0001e20000000400 */
[----:B------:R-:W-:-:S03]  /*16b0*/  IMAD.MOV.U32 R68, RZ, RZ, -0x800000 ;  /* 0xff800000ff447424 */ /* 0x000fc600078e00ff */
[----:B------:R-:W-:Y:S01]  /*16c0*/  STS.U16 [R7+0xa00], R20 ;  /* 0x000a001407007388 */ /* 0x000fe20000000400 */
[----:B------:R-:W-:-:S03]  /*16d0*/  MOV R2, 0xff800000 ;  /* 0xff80000000027802 */ /* 0x000fc60000000f00 */
[----:B------:R-:W-:Y:S01]  /*16e0*/  STS.U16 [R7+0x1a00], R54 ;  /* 0x001a003607007388 */ /* 0x000fe20000000400 */
[----:B-1----:R-:W-:-:S03]  /*16f0*/  CS2R R66, SRZ ;  /* 0x0000000000427805 */ /* 0x002fc6000001ff00 */
[----:B------:R1:W-:Y:S01]  /*1700*/  STS.U16 [R7+0x2a00], R62 ;  /* 0x002a003e07007388 */ /* 0x0003e20000000400 */
[----:B0-----:R-:W-:-:S03]  /*1710*/  MOV R3, 0xff800000 ;  /* 0xff80000000037802 */ /* 0x001fc60000000f00 */
[----:B------:R-:W-:Y:S01]  /*1720*/  STS.U16 [R7+0x3a00], R80 ;  /* 0x003a005007007388 */ /* 0x000fe20000000400 */
[----:B------:R-:W-:-:S03]  /*1730*/  CS2R R60, SRZ ;  /* 0x00000000003c7805 */ /* 0x000fc6000001ff00 */
[----:B------:R-:W-:Y:S01]  /*1740*/  STS.U16 [R7+0x4a00], R86 ;  /* 0x004a005607007388 */ /* 0x000fe20000000400 */
[----:B------:R-:W-:-:S03]  /*1750*/  CS2R R56, SRZ ;  /* 0x0000000000387805 */ /* 0x000fc6000001ff00 */
[----:B------:R-:W-:Y:S01]  /*1760*/  STS.U16 [R7+0x5a00], R100 ;  /* 0x005a006407007388 */ /* 0x000fe20000000400 */
[----:B-1----:R-:W-:-:S03]  /*1770*/  CS2R R62, SRZ ;  /* 0x00000000003e7805 */ /* 0x002fc6000001ff00 */
[----:B------:R-:W-:Y:S01]  /*1780*/  STS.U16 [R7+0x6a00], R110 ;  /* 0x006a006e07007388 */ /* 0x000fe20000000400 */
[----:B------:R-:W-:-:S03]  /*1790*/  CS2R R58, SRZ ;  /* 0x00000000003a7805 */ /* 0x000fc6000001ff00 */
[----:B------:R-:W-:Y:S01]  /*17a0*/  STS.U16 [R7+0x7a00], R120 ;  /* 0x007a007807007388 */ /* 0x000fe20000000400 */
[----:B------:R-:W-:Y:S01]  /*17b0*/  CS2R R52, SRZ ;  /* 0x0000000000347805 */ /* 0x000fe2000001ff00 */
[----:B------:R-:W-:Y:S02]  /*17c0*/  CS2R R54, SRZ ;  /* 0x0000000000367805 */ /* 0x000fe4000001ff00 */
[----:B------:R-:W-:Y:S01]  /*17d0*/  STS.U16 [R9+0xc00], R30 ;  /* 0x000c001e09007388 */ /* 0x000fe20000000400 */
[----:B------:R-:W-:Y:S01]  /*17e0*/  CS2R R48, SRZ ;  /* 0x0000000000307805 */ /* 0x000fe2000001ff00 */
[----:B------:R-:W-:Y:S02]  /*17f0*/  CS2R R46, SRZ ;  /* 0x00000000002e7805 */ /* 0x000fe4000001ff00 */
[----:B------:R0:W-:Y:S01]  /*1800*/  STS.U16 [R9+0x1c00], R42 ;  /* 0x001c002a09007388 */ /* 0x0001e20000000400 */
[----:B------:R-:W-:Y:S01]  /*1810*/  CS2R R40, SRZ ;  /* 0x0000000000287805 */ /* 0x000fe2000001ff00 */
[----:B------:R-:W-:-:S02]  /*1820*/  CS2R R38, SRZ ;  /* 0x0000000000267805 */ /* 0x000fc4000001ff00 */
[----:B------:R1:W-:Y:S01]  /*1830*/  STS.U16 [R9+0x2c00], R64 ;  /* 0x002c004009007388 */ /* 0x0003e20000000400 */
[----:B------:R-:W-:Y:S01]  /*1840*/  CS2R R32, SRZ ;  /* 0x0000000000207805 */ /* 0x000fe2000001ff00 */
[----:B------:R-:W-:Y:S02]  /*1850*/  CS2R R34, SRZ ;  /* 0x0000000000227805 */ /* 0x000fe4000001ff00 */
[----:B------:R-:W-:Y:S01]  /*1860*/  STS.U16 [R9+0x3c00], R82 ;  /* 0x003c005209007388 */ /* 0x000fe20000000400 */
[----:B------:R-:W-:Y:S01]  /*1870*/  CS2R R28, SRZ ;  /* 0x00000000001c7805 */ /* 0x000fe2000001ff00 */
[----:B0-----:R-:W-:Y:S02]  /*1880*/  CS2R R42, SRZ ;  /* 0x00000000002a7805 */ /* 0x001fe4000001ff00 */
[----:B------:R-:W-:Y:S01]  /*1890*/  STS.U16 [R9+0x4c00], R88 ;  /* 0x004c005809007388 */ /* 0x000fe20000000400 */
[----:B------:R-:W-:Y:S01]  /*18a0*/  CS2R R30, SRZ ;  /* 0x00000000001e7805 */ /* 0x000fe2000001ff00 */
[----:B-1----:R-:W-:-:S02]  /*18b0*/  CS2R R64, SRZ ;  /* 0x0000000000407805 */ /* 0x002fc4000001ff00 */
        /* <DEDUP_REMOVED lines=8> */
[----:B------:R-:W-:-:S02]  /*1940*/  LOP3.LUT R130, R0, 0xe0, RZ, 0xc0, !PT ;  /* 0x000000e000827812 */ /* 0x000fc400078ec0ff */
[----:B------:R1:W-:Y:S01]  /*1950*/  STS.U16 [R11+0xe00], R44 ;  /* 0x000e002c0b007388 */ /* 0x0003e20000000400 */
[----:B------:R-:W-:-:S03]  /*1960*/  SHF.L.U32 R132, R0, 0x1, RZ ;  /* 0x0000000100847819 */ /* 0x000fc600000006ff */
[----:B------:R2:W-:Y:S01]  /*1970*/  STS.U16 [R11+0x1e00], R50 ;  /* 0x001e00320b007388 */ /* 0x0005e20000000400 */
[----:B0-----:R-:W-:-:S03]  /*1980*/  CS2R R8, SRZ ;  /* 0x0000000000087805 */ /* 0x001fc6000001ff00 */
[----:B------:R-:W-:Y:S01]  /*1990*/  STS.U16 [R11+0x2e00], R72 ;  /* 0x002e00480b007388 */ /* 0x000fe20000000400 */
[----:B-1----:R-:W-:-:S03]  /*19a0*/  CS2R R44, SRZ ;  /* 0x00000000002c7805 */ /* 0x002fc6000001ff00 */
[----:B------:R-:W-:Y:S01]  /*19b0*/  STS.U16 [R11+0x3e00], R84 ;  /* 0x003e00540b007388 */ /* 0x000fe20000000400 */
[----:B--2---:R-:W-:-:S03]  /*19c0*/  CS2R R50, SRZ ;  /* 0x0000000000327805 */ /* 0x004fc6000001ff00 */
[----:B------:R-:W-:Y:S04]  /*19d0*/  STS.U16 [R11+0x4e00], R90 ;  /* 0x004e005a0b007388 */ /* 0x000fe80000000400 */
[----:B------:R-:W-:Y:S04]  /*19e0*/  STS.U16 [R11+0x5e00], R102 ;  /* 0x005e00660b007388 */ /* 0x000fe80000000400 */
[----:B------:R-:W-:Y:S04]  /*19f0*/  STS.U16 [R11+0x6e00], R106 ;  /* 0x006e006a0b007388 */ /* 0x000fe80000000400 */
[----:B------:R0:W-:Y:S02]  /*1a00*/  STS.U16 [R11+0x7e00], R14 ;  /* 0x007e000e0b007388 */ /* 0x0001e40000000400 */
[----:B0-----:R-:W-:Y:S01]  /*1a10*/  CS2R R14, SRZ ;  /* 0x00000000000e7805 */ /* 0x001fe2000001ff00 */
[----:B------:R-:W-:Y:S01]  /*1a20*/  CS2R R10, SRZ ;  /* 0x00000000000a7805 */ /* 0x000fe2000001ff00 */
[----:B------:R-:W-:Y:S05]  /*1a30*/  @!P0 BRA `(.L_x_0) ;  /* 0x00001e5000008947 */ /* 0x000fea0003800000 */
[----:B------:R-:W-:Y:S01]  /*1a40*/  SHF.R.U32.HI R4, RZ, 0x1, R130 ;  /* 0x00000001ff047819 */ /* 0x000fe20000011682 */
[----:B------:R-:W-:Y:S01]  /*1a50*/  IMAD.MOV.U32 R148, RZ, RZ, 0x3f800000 ;  /* 0x3f800000ff947424 */ /* 0x000fe200078e00ff */
[----:B------:R-:W-:Y:S01]  /*1a60*/  LOP3.LUT R2, R0, 0xc0, RZ, 0xc0, !PT ;  /* 0x000000c000027812 */ /* 0x000fe200078ec0ff */
[----:B------:R-:W-:Y:S01]  /*1a70*/  CS2R R64, SRZ ;  /* 0x0000000000407805 */ /* 0x000fe2000001ff00 */
[----:B------:R-:W-:Y:S01]  /*1a80*/  LEA.HI R3, R131, R4, RZ, 0x1e ;  /* 0x0000000483037211 */ /* 0x000fe200078ff0ff */
[----:B------:R-:W-:Y:S01]  /*1a90*/  CS2R R66, SRZ ;  /* 0x0000000000427805 */ /* 0x000fe2000001ff00 */
[----:B------:R-:W-:Y:S01]  /*1aa0*/  SHF.R.U32.HI R4, RZ, 0x2, R2 ;  /* 0x00000002ff047819 */ /* 0x000fe20000011602 */
[----:B------:R-:W-:Y:S01]  /*1ab0*/  IMAD R2, R118, c[0x0][0x1a0], RZ ;  /* 0x0000680076027a24 */ /* 0x000fe200078e02ff */
[----:B------:R-:W-:Y:S01]  /*1ac0*/  LOP3.LUT R7, R132, 0x10, RZ, 0xc0, !PT ;  /* 0x0000001084077812 */ /* 0x000fe200078ec0ff */
[----:B------:R-:W-:Y:S01]  /*1ad0*/  CS2R R60, SRZ ;  /* 0x00000000003c7805 */ /* 0x000fe2000001ff00 */
[----:B------:R-:W-:Y:S01]  /*1ae0*/  LOP3.LUT R135, R135, R4, RZ, 0x3c, !PT ;  /* 0x0000000487877212 */ /* 0x000fe200078e3cff */
[----:B------:R-:W-:Y:S01]  /*1af0*/  CS2R R62, SRZ ;  /* 0x00000000003e7805 */ /* 0x000fe2000001ff00 */
[C---:B------:R-:W-:Y:S01]  /*1b00*/  LOP3.LUT R4, R0.reuse, 0x3f, RZ, 0xc0, !PT ;  /* 0x0000003f00047812 */ /* 0x040fe200078ec0ff */
[----:B------:R-:W-:Y:S01]  /*1b10*/  CS2R R56, SRZ ;  /* 0x0000000000387805 */ /* 0x000fe2000001ff00 */
[C---:B------:R-:W-:Y:S01]  /*1b20*/  LOP3.LUT R6, R0.reuse, 0xf, RZ, 0xc0, !PT ;  /* 0x0000000f00067812 */ /* 0x040fe200078ec0ff */
[----:B------:R-:W-:Y:S01]  /*1b30*/  CS2R R58, SRZ ;  /* 0x00000000003a7805 */ /* 0x000fe2000001ff00 */
[----:B------:R-:W-:Y:S01]  /*1b40*/  LOP3.LUT R68, R0, 0x7, RZ, 0xc0, !PT ;  /* 0x0000000700447812 */ /* 0x000fe200078ec0ff */
[----:B------:R-:W-:Y:S01]  /*1b50*/  IMAD R5, R4, c[0x0][0x1a8], RZ ;  /* 0x00006a0004057a24 */ /* 0x000fe200078e02ff */
[----:B------:R-:W-:Y:S01]  /*1b60*/  LOP3.LUT R12, R7, 0xe0, R0, 0xf8, !PT ;  /* 0x000000e0070c7812 */ /* 0x000fe200078ef800 */
[----:B------:R-:W-:Y:S01]  /*1b70*/  IMAD R8, R6, c[0x0][0x1b4], RZ ;  /* 0x00006d0006087a24 */ /* 0x000fe200078e02ff */
[----:B------:R-:W-:Y:S01]  /*1b80*/  SHF.L.U32 R4, R2, 0x1, RZ ;  /* 0x0000000102047819 */ /* 0x000fe200000006ff */
[----:B------:R-:W-:Y:S01]  /*1b90*/  IMAD R11, R68, 0x210, RZ ;  /* 0x00000210440b7824 */ /* 0x000fe200078e02ff */
[----:B------:R-:W-:Y:S01]  /*1ba0*/  SHF.L.U32 R7, R5, 0x1, RZ ;  /* 0x0000000105077819 */ /* 0x000fe200000006ff */
[----:B------:R-:W-:Y:S01]  /*1bb0*/  IMAD.HI R2, R2, 0x2, RZ ;  /* 0x0000000202027827 */ /* 0x000fe200078e02ff */
[----:B------:R-:W-:Y:S01]  /*1bc0*/  IADD3 R134, R134, R3, RZ ;  /* 0x0000000386867210 */ /* 0x000fe20007ffe0ff */
[----:B------:R-:W-:Y:S01]  /*1bd0*/  CS2R R52, SRZ ;  /* 0x0000000000347805 */ /* 0x000fe2000001ff00 */
[----:B------:R-:W-:Y:S01]  /*1be0*/  LOP3.LUT R10, R0, 0x10, RZ, 0xc0, !PT ;  /* 0x00000010000a7812 */ /* 0x000fe200078ec0ff */
[----:B------:R-:W-:Y:S01]  /*1bf0*/  IMAD R3, R118, c[0x0][0x1b0], RZ ;  /* 0x00006c0076037a24 */ /* 0x000fe200078e02ff */
[----:B------:R-:W-:Y:S01]  /*1c00*/  IADD3 R108, P0, P1, R7, c[0x0][0x168], R4 ;  /* 0x00005a00076c7a10 */ /* 0x000fe2000791e004 */
[----:B------:R-:W-:Y:S01]  /*1c10*/  IMAD.HI R5, R5, 0x2, RZ ;  /* 0x0000000205057827 */ /* 0x000fe200078e02ff */
[----:B------:R-:W-:Y:S01]  /*1c20*/  SHF.R.U32.HI R4, RZ, 0x6, R0 ;  /* 0x00000006ff047819 */ /* 0x000fe20000011600 */
[----:B------:R-:W-:Y:S01]  /*1c30*/  CS2R R54, SRZ ;  /* 0x0000000000367805 */ /* 0x000fe2000001ff00 */
[C---:B------:R-:W-:Y:S01]  /*1c40*/  SHF.L.U32 R6, R3.reuse, 0x1, RZ ;  /* 0x0000000103067819 */ /* 0x040fe200000006ff */
[----:B------:R-:W-:Y:S01]  /*1c50*/  IMAD.HI R3, R3, 0x2, RZ ;  /* 0x0000000203037827 */ /* 0x000fe200078e02ff */
[C---:B------:R-:W-:Y:S01]  /*1c60*/  SHF.L.U32 R9, R8.reuse, 0x1, RZ ;  /* 0x0000000108097819 */ /* 0x040fe200000006ff */
[----:B------:R-:W-:Y:S01]  /*1c70*/  CS2R R48, SRZ ;  /* 0x0000000000307805 */ /* 0x000fe2000001ff00 */
[----:B------:R-:W-:Y:S01]  /*1c80*/  LOP3.LUT R12, R11, R12, RZ, 0x3c, !PT ;  /* 0x0000000c0b0c7212 */ /* 0x000fe200078e3cff */
[----:B------:R-:W-:Y:S01]  /*1c90*/  IMAD.HI R8, R8, 0x2, RZ ;  /* 0x0000000208087827 */ /* 0x000fe200078e02ff */
[----:B------:R-:W-:Y:S01]  /*1ca0*/  SHF.L.U32 R7, R10, 0x8, RZ ;  /* 0x000000080a077819 */ /* 0x000fe200000006ff */
[----:B------:R-:W-:Y:S01]  /*1cb0*/  CS2R R50, SRZ ;  /* 0x0000000000327805 */ /* 0x000fe2000001ff00 */
[----:B------:R-:W-:Y:S01]  /*1cc0*/  SGXT.U32 R4, R4, 0x2 ;  /* 0x000000020404781a */ /* 0x000fe20000000000 */
[----:B------:R-:W-:Y:S01]  /*1cd0*/  IMAD R69, R68, 0x90, RZ ;  /* 0x0000009044457824 */ /* 0x000fe200078e02ff */
[----:B------:R-:W-:Y:S01]  /*1ce0*/  IADD3 R117, P2, P3, R9, c[0x0][0x170], R6 ;  /* 0x00005c0009757a10 */ /* 0x000fe20007b5e006 */
[----:B------:R-:W-:Y:S01]  /*1cf0*/  IMAD R10, R10, -0xf0, R7 ;  /* 0xffffff100a0a7824 */ /* 0x000fe200078e0207 */
[----:B------:R-:W-:Y:S01]  /*1d00*/  SHF.R.S32.HI R6, RZ, 0x2, R0 ;  /* 0x00000002ff067819 */ /* 0x000fe20000011400 */
[----:B------:R-:W-:Y:S01]  /*1d10*/  IMAD.IADD R136, R7, 0x1, R12 ;  /* 0x0000000107887824 */ /* 0x000fe200078e020c */
[----:B------:R-:W-:Y:S01]  /*1d20*/  SHF.R.U32.HI R7, RZ, 0x4, R0 ;  /* 0x00000004ff077819 */ /* 0x000fe20000011600 */
[----:B------:R-:W-:Y:S01]  /*1d30*/  IMAD R4, R4, c[0x0][0x1a4], RZ ;  /* 0x0000690004047a24 */ /* 0x000fe200078e02ff */
[----:B------:R-:W-:Y:S01]  /*1d40*/  MOV R13, c[0x0][0x1a4] ;  /* 0x00006900000d7a02 */ /* 0x000fe20000000f00 */
[----:B------:R-:W-:Y:S01]  /*1d50*/  CS2R R44, SRZ ;  /* 0x00000000002c7805 */ /* 0x000fe2000001ff00 */
[----:B------:R-:W-:Y:S01]  /*1d60*/  IADD3.X R12, R5, c[0x0][0x16c], R2, P0, P1 ;  /* 0x00005b00050c7a10 */ /* 0x000fe200007e2402 */
[----:B------:R-:W-:Y:S01]  /*1d70*/  CS2R R46, SRZ ;  /* 0x00000000002e7805 */ /* 0x000fe2000001ff00 */
[----:B------:R-:W-:Y:S01]  /*1d80*/  SGXT R6, R6, 0x1 ;  /* 0x000000010606781a */ /* 0x000fe20000000200 */
[----:B------:R-:W-:Y:S01]  /*1d90*/  CS2R R40, SRZ ;  /* 0x0000000000287805 */ /* 0x000fe2000001ff00 */
[----:B------:R-:W-:Y:S01]  /*1da0*/  SGXT.U32 R2, R7, 0x4 ;  /* 0x000000040702781a */ /* 0x000fe20000000000 */
[----:B------:R-:W-:Y:S01]  /*1db0*/  CS2R R42, SRZ ;  /* 0x00000000002a7805 */ /* 0x000fe2000001ff00 */
[----:B------:R-:W-:Y:S01]  /*1dc0*/  LEA R5, R13, R4, 0x2 ;  /* 0x000000040d057211 */ /* 0x000fe200078e10ff */
[----:B------:R-:W-:Y:S01]  /*1dd0*/  CS2R R36, SRZ ;  /* 0x0000000000247805 */ /* 0x000fe2000001ff00 */
[----:B------:R-:W-:Y:S01]  /*1de0*/  LOP3.LUT R7, R133, 0x90, R6, 0xf8, !PT ;  /* 0x0000009085077812 */ /* 0x000fe200078ef806 */
[----:B------:R-:W-:Y:S01]  /*1df0*/  IMAD R9, R2, c[0x0][0x1b8], RZ ;  /* 0x00006e0002097a24 */ /* 0x000fe200078e02ff */
[----:B------:R-:W-:Y:S01]  /*1e00*/  MOV R15, c[0x0][0x1b8] ;  /* 0x00006e00000f7a02 */ /* 0x000fe20000000f00 */
[----:B------:R-:W-:Y:S01]  /*1e10*/  CS2R R38, SRZ ;  /* 0x0000000000267805 */ /* 0x000fe2000001ff00 */
[----:B------:R-:W-:Y:S01]  /*1e20*/  LEA R6, R13, R5, 0x2 ;  /* 0x000000050d067211 */ /* 0x000fe200078e10ff */
[----:B------:R-:W-:Y:S01]  /*1e30*/  CS2R R32, SRZ ;  /* 0x0000000000207805 */ /* 0x000fe2000001ff00 */
[----:B------:R-:W-:Y:S01]  /*1e40*/  LOP3.LUT R7, R7, 0x10, R132, 0x78, !PT ;  /* 0x0000001007077812 */ /* 0x000fe200078e7884 */
[----:B------:R-:W-:Y:S01]  /*1e50*/  CS2R R34, SRZ ;  /* 0x0000000000227805 */ /* 0x000fe2000001ff00 */
[----:B------:R-:W-:Y:S01]  /*1e60*/  IADD3.X R11, R8, c[0x0][0x174], R3, P2, P3 ;  /* 0x00005d00080b7a10 */ /* 0x000fe200017e6403 */
[----:B------:R-:W-:Y:S01]  /*1e70*/  CS2R R28, SRZ ;  /* 0x00000000001c7805 */ /* 0x000fe2000001ff00 */
[----:B------:R-:W-:Y:S01]  /*1e80*/  LEA R8, R15, R9, 0x4 ;  /* 0x000000090f087211 */ /* 0x000fe200078e20ff */
[----:B------:R-:W-:Y:S01]  /*1e90*/  CS2R R30, SRZ ;  /* 0x00000000001e7805 */ /* 0x000fe2000001ff00 */
[----:B------:R-:W-:Y:S01]  /*1ea0*/  LEA R106, P2, R6, R108, 0x1 ;  /* 0x0000006c066a7211 */ /* 0x000fe200078408ff */
[----:B------:R-:W-:Y:S01]  /*1eb0*/  CS2R R24, SRZ ;  /* 0x0000000000187805 */ /* 0x000fe2000001ff00 */
[----:B------:R-:W-:Y:S01]  /*1ec0*/  IADD3 R137, R7, R10, RZ ;  /* 0x0000000a07897210 */ /* 0x000fe20007ffe0ff */
[----:B------:R-:W-:Y:S01]  /*1ed0*/  IMAD R7, R13, 0x4, R6 ;  /* 0x000000040d077824 */ /* 0x000fe200078e0206 */
[----:B------:R-:W-:Y:S01]  /*1ee0*/  LEA R2, P0, R4, R108, 0x1 ;  /* 0x0000006c04027211 */ /* 0x000fe200078008ff */
[----:B------:R-:W-:Y:S01]  /*1ef0*/  CS2R R26, SRZ ;  /* 0x00000000001a7805 */ /* 0x000fe2000001ff00 */
[----:B------:R-:W-:Y:S01]  /*1f00*/  LEA R10, R15, R8, 0x4 ;  /* 0x000000080f0a7211 */ /* 0x000fe200078e20ff */
[----:B------:R-:W-:Y:S01]  /*1f10*/  CS2R R20, SRZ ;  /* 0x0000000000147805 */ /* 0x000fe2000001ff00 */
[----:B------:R-:W-:Y:S01]  /*1f20*/  LEA.HI.X.SX32 R107, R6, R12, 0x1, P2 ;  /* 0x0000000c066b7211 */ /* 0x000fe200010f0eff */
[----:B------:R-:W-:Y:S01]  /*1f30*/  CS2R R22, SRZ ;  /* 0x0000000000167805 */ /* 0x000fe2000001ff00 */
[----:B------:R-:W-:Y:S01]  /*1f40*/  SHF.R.S32.HI R6, RZ, 0x6, R0 ;  /* 0x00000006ff067819 */ /* 0x000fe20000011400 */
[----:B------:R-:W-:Y:S01]  /*1f50*/  CS2R R16, SRZ ;  /* 0x0000000000107805 */ /* 0x000fe2000001ff00 */
[-C--:B------:R-:W-:Y:S01]  /*1f60*/  LEA R104, P1, R5, R108.reuse, 0x1 ;  /* 0x0000006c05687211 */ /* 0x080fe200078208ff */
[----:B------:R-:W-:Y:S01]  /*1f70*/  CS2R R18, SRZ ;  /* 0x0000000000127805 */ /* 0x000fe2000001ff00 */
[----:B------:R-:W-:Y:S01]  /*1f80*/  LEA R108, P3, R7, R108, 0x1 ;  /* 0x0000006c076c7211 */ /* 0x000fe200078608ff */
[----:B------:R-:W-:Y:S01]  /*1f90*/  UMOV UR4, URZ ;  /* 0x0000003f00047c82 */ /* 0x000fe20008000000 */
[----:B------:R-:W-:Y:S01]  /*1fa0*/  LEA.HI.X.SX32 R3, R4, R12, 0x1, P0 ;  /* 0x0000000c04037211 */ /* 0x000fe200000f0eff */
[----:B------:R-:W-:Y:S01]  /*1fb0*/  UMOV UR5, URZ ;  /* 0x0000003f00057c82 */ /* 0x000fe20008000000 */
[----:B------:R-:W-:-:S02]  /*1fc0*/  LEA R4, R15, R10, 0x4 ;  /* 0x0000000a0f047211 */ /* 0x000fc400078e20ff */
[----:B------:R-:W-:Y:S01]  /*1fd0*/  SGXT R6, R6, 0x1 ;  /* 0x000000010606781a */ /* 0x000fe20000000200 */
[----:B------:R-:W-:Y:S01]  /*1fe0*/  CS2R R14, SRZ ;  /* 0x00000000000e7805 */ /* 0x000fe2000001ff00 */
[-C--:B------:R-:W-:Y:S02]  /*1ff0*/  LEA.HI.X.SX32 R105, R5, R12.reuse, 0x1, P1 ;  /* 0x0000000c05697211 */ /* 0x080fe400008f0eff */
[----:B------:R-:W-:Y:S02]  /*2000*/  LEA.HI.X.SX32 R109, R7, R12, 0x1, P3 ;  /* 0x0000000c076d7211 */ /* 0x000fe400018f0eff */
[-C--:B------:R-:W-:Y:S01]  /*2010*/  LEA R110, P0, R9, R117.reuse, 0x1 ;  /* 0x00000075096e7211 */ /* 0x080fe200078008ff */
[----:B------:R-:W-:Y:S01]  /*2020*/  CS2R R12, SRZ ;  /* 0x00000000000c7805 */ /* 0x000fe2000001ff00 */
[-C--:B------:R-:W-:Y:S02]  /*2030*/  LEA R112, P1, R8, R117.reuse, 0x1 ;  /* 0x0000007508707211 */ /* 0x080fe400078208ff */
[----:B------:R-:W-:-:S02]  /*2040*/  LEA R114, P2, R10, R117, 0x1 ;  /* 0x000000750a727211 */ /* 0x000fc400078408ff */
[----:B------:R-:W-:Y:S02]  /*2050*/  LEA R116, P3, R4, R117, 0x1 ;  /* 0x0000007504747211 */ /* 0x000fe400078608ff */
[----:B------:R-:W-:Y:S02]  /*2060*/  LOP3.LUT R71, R6, 0x90, RZ, 0xc0, !PT ;  /* 0x0000009006477812 */ /* 0x000fe400078ec0ff */
[----:B------:R-:W-:Y:S01]  /*2070*/  LOP3.LUT R138, R69, 0x30, R132, 0x78, !PT ;  /* 0x00000030458a7812 */ /* 0x000fe200078e7884 */
[----:B------:R-:W-:Y:S01]  /*2080*/  CS2R R6, SRZ ;  /* 0x0000000000067805 */ /* 0x000fe2000001ff00 */
[-C--:B------:R-:W-:Y:S02]  /*2090*/  LEA.HI.X.SX32 R111, R9, R11.reuse, 0x1, P0 ;  /* 0x0000000b096f7211 */ /* 0x080fe400000f0eff */
[-C--:B------:R-:W-:Y:S02]  /*20a0*/  LEA.HI.X.SX32 R113, R8, R11.reuse, 0x1, P1 ;  /* 0x0000000b08717211 */ /* 0x080fe400008f0eff */
[-C--:B------:R-:W-:Y:S01]  /*20b0*/  LEA.HI.X.SX32 R115, R10, R11.reuse, 0x1, P2 ;  /* 0x0000000b0a737211 */ /* 0x080fe200010f0eff */
[----:B------:R-:W-:Y:S01]  /*20c0*/  CS2R R8, SRZ ;  /* 0x0000000000087805 */ /* 0x000fe2000001ff00 */
[----:B------:R-:W-:-:S02]  /*20d0*/  LEA.HI.X.SX32 R117, R4, R11, 0x1, P3 ;  /* 0x0000000b04757211 */ /* 0x000fc400018f0eff */
[----:B------:R-:W-:Y:S01]  /*20e0*/  MOV R155, 0xff800000 ;  /* 0xff800000009b7802 */ /* 0x000fe20000000f00 */
[----:B------:R-:W-:Y:S01]  /*20f0*/  CS2R R10, SRZ ;  /* 0x00000000000a7805 */ /* 0x000fe2000001ff00 */
[----:B------:R-:W-:Y:S01]  /*2100*/  MOV R149, 0x3f800000 ;  /* 0x3f80000000957802 */ /* 0x000fe20000000f00 */
[----:B------:R-:W-:Y:S01]  /*2110*/  CS2R R4, SRZ ;  /* 0x0000000000047805 */ /* 0x000fe2000001ff00 */
[----:B------:R-:W-:Y:S02]  /*2120*/  MOV R141, RZ ;  /* 0x000000ff008d7202 */ /* 0x000fe40000000f00 */
[----:B------:R-:W-:Y:S02]  /*2130*/  MOV R139, RZ ;  /* 0x000000ff008b7202 */ /* 0x000fe40000000f00 */
[----:B------:R-:W-:Y:S02]  /*2140*/  MOV R147, 0x3f800000 ;  /* 0x3f80000000937802 */ /* 0x000fe40000000f00 */
[----:B------:R-:W-:-:S02]  /*2150*/  MOV R146, 0x3f800000 ;  /* 0x3f80000000927802 */ /* 0x000fc40000000f00 */
[----:B------:R-:W-:Y:S02]  /*2160*/  MOV R154, 0xff800000 ;  /* 0xff800000009a7802 */ /* 0x000fe40000000f00 */
[----:B------:R-:W-:Y:S02]  /*2170*/  MOV R153, 0xff800000 ;  /* 0xff80000000997802 */ /* 0x000fe40000000f00 */
[----:B------:R-:W-:Y:S02]  /*2180*/  MOV R150, 0xff800000 ;  /* 0xff80000000967802 */ /* 0x000fe40000000f00 */
[----:B------:R-:W-:Y:S02]  /*2190*/  LOP3.LUT R140, R71, 0x17e, R132, 0x78, !PT ;  /* 0x0000017e478c7812 */ /* 0x000fe400078e7884 */
[C---:B------:R-:W-:Y:S02]  /*21a0*/  IADD3 R142, R134.reuse, 0x88, RZ ;  /* 0x00000088868e7810 */ /* 0x040fe40007ffe0ff */
[----:B------:R-:W-:-:S02]  /*21b0*/  IADD3 R143, R134, 0x80, RZ ;  /* 0x00000080868f7810 */ /* 0x000fc40007ffe0ff */
[----:B------:R-:W-:Y:S02]  /*21c0*/  IADD3 R144, R134, 0x8, RZ ;  /* 0x0000000886907810 */ /* 0x000fe40007ffe0ff */
[----:B------:R-:W-:Y:S02]  /*21d0*/  LOP3.LUT R145, R135, 0x40, RZ, 0x3c, !PT ;  /* 0x0000004087917812 */ /* 0x000fe400078e3cff */
[----:B------:R-:W-:Y:S02]  /*21e0*/  LOP3.LUT R129, R138, 0x40, RZ, 0x3c, !PT ;  /* 0x000000408a817812 */ /* 0x000fe400078e3cff */
.L_x_2:
[----:B------:R-:W-:-:S04]  /*21f0*/  IMAD.WIDE R68, R141, 0x2, R2 ;  /* 0x000000028d447825 */ /* 0x000fc800078e0202 */
[C---:B------:R-:W-:Y:S02]  /*2200*/  IMAD.WIDE R72, R141.reuse, 0x2, R106 ;  /* 0x000000028d487825 */ /* 0x040fe400078e026a */
[----:B------:R-:W2:Y:S02]  /*2210*/  LDG.E.U16 R68, [R68.64] ;  /* 0x0000000644447981 */ /* 0x000ea4000c1e1500 */
[C---:B------:R-:W-:Y:S02]  /*2220*/  IMAD.WIDE R70, R141.reuse, 0x2, R104 ;  /* 0x000000028d467825 */ /* 0x040fe400078e0268 */
[----:B------:R-:W3:Y:S02]  /*2230*/  LDG.E.U16 R72, [R72.64] ;  /* 0x0000000648487981 */ /* 0x000ee4000c1e1500 */
[----:B------:R-:W-:Y:S02]  /*2240*/  IMAD.WIDE R74, R141, 0x2, R108 ;  /* 0x000000028d4a7825 */ /* 0x000fe400078e026c */
[----:B------:R-:W4:Y:S04]  /*2250*/  LDG.E.U16 R70, [R70.64] ;  /* 0x0000000646467981 */ /* 0x000f28000c1e1500 */
[----:B------:R-:W5:Y:S04]  /*2260*/  LDG.E.U16 R74, [R74.64] ;  /* 0x000000064a4a7981 */ /* 0x000f68000c1e1500 */
[----:B------:R-:W-:Y:S01]  /*2270*/  BAR.SYNC.DEFER_BLOCKING 0x0 ;  /* 0x0000000000007b1d */ /* 0x000fe20000010000 */
[----:B------:R-:W-:-:S04]  /*2280*/  IMAD.WIDE R80, R139, 0x2, R110 ;  /* 0x000000028b507825 */ /* 0x000fc800078e026e */
[----:B------:R-:W-:-:S04]  /*2290*/  IMAD.WIDE R82, R139, 0x2, R112 ;  /* 0x000000028b527825 */ /* 0x000fc800078e0270 */
[----:B------:R-:W-:-:S04]  /*22a0*/  IMAD.WIDE R120, R139, 0x2, R114 ;  /* 0x000000028b787825 */ /* 0x000fc800078e0272 */
[----:B------:R-:W-:Y:S01]  /*22b0*/  IMAD.WIDE R122, R139, 0x2, R116 ;  /* 0x000000028b7a7825 */ /* 0x000fe200078e0274 */
[----:B--2---:R-:W-:Y:S04]  /*22c0*/  STS.U16 [R135+0x8000], R68 ;  /* 0x0080004487007388 */ /* 0x004fe80000000400 */
[----:B---3--:R-:W-:Y:S04]  /*22d0*/  STS.U16 [R135+0x8400], R72 ;  /* 0x0084004887007388 */ /* 0x008fe80000000400 */
[----:B----4-:R-:W-:Y:S04]  /*22e0*/  STS.U16 [R145+0x8200], R70 ;  /* 0x0082004691007388 */ /* 0x010fe80000000400 */
[----:B-----5:R-:W-:Y:S04]  /*22f0*/  STS.U16 [R145+0x8600], R74 ;  /* 0x0086004a91007388 */ /* 0x020fe80000000400 */
[----:B------:R-:W-:Y:S06]  /*2300*/  BAR.SYNC.DEFER_BLOCKING 0x0 ;  /* 0x0000000000007b1d */ /* 0x000fec0000010000 */
[----:B------:R0:W2:Y:S04]  /*2310*/  LDG.E.U16 R157, [R80.64] ;  /* 0x00000006509d7981 */ /* 0x0000a8000c1e1500 */
[----:B------:R0:W3:Y:S04]  /*2320*/  LDG.E.U16 R159, [R82.64] ;  /* 0x00000006529f7981 */ /* 0x0000e8000c1e1500 */
[----:B------:R1:W4:Y:S04]  /*2330*/  LDG.E.U16 R161, [R120.64] ;  /* 0x0000000678a17981 */ /* 0x000328000c1e1500 */
[----:B------:R1:W5:Y:S04]  /*2340*/  LDG.E.U16 R163, [R122.64] ;  /* 0x000000067aa37981 */ /* 0x000368000c1e1500 */
[----:B------:R-:W-:Y:S04]  /*2350*/  LDSM.16.MT88.4 R100, [R136] ;  /* 0x000000008864783b */ /* 0x000fe80000004200 */
[----:B------:R-:W1:Y:S04]  /*2360*/  LDSM.16.M88.4 R84, [R138+0x8000] ;  /* 0x008000008a54783b */ /* 0x000e680000000200 */
[----:B------:R-:W1:Y:S04]  /*2370*/  LDSM.16.M88.4 R76, [R138+0x8400] ;  /* 0x008400008a4c783b */ /* 0x000e680000000200 */
[----:B------:R-:W1:Y:S04]  /*2380*/  LDSM.16.MT88.4 R88, [R136+0x2000] ;  /* 0x002000008858783b */ /* 0x000e680000004200 */
[----:B------:R-:W-:Y:S04]  /*2390*/  LDSM.16.MT88.4 R96, [R136+0x4000] ;  /* 0x004000008860783b */ /* 0x000fe80000004200 */
[----:B------:R-:W1:Y:S04]  /*23a0*/  LDSM.16.M88.4 R68, [R129+0x8000] ;  /* 0x008000008144783b */ /* 0x000e680000000200 */
[----:B------:R-:W1:Y:S04]  /*23b0*/  LDSM.16.M88.4 R72, [R129+0x8400] ;  /* 0x008400008148783b */ /* 0x000e680000000200 */
[----:B0-----:R-:W0:Y:S01]  /*23c0*/  LDSM.16.MT88.4 R80, [R136+0x100] ;  /* 0x000100008850783b */ /* 0x001e220000004200 */
[C---:B-1----:R-:W-:Y:S08]  /*23d0*/  HMMA.16816.F32 R92, R100.reuse, R84, RZ ;  /* 0x00000054645c723c */ /* 0x042ff000000018ff */
[----:B------:R-:W-:Y:S11]  /*23e0*/  HMMA.16816.F32 R100, R100, R76, RZ ;  /* 0x0000004c6464723c */ /* 0x000ff600000018ff */
[----:B------:R-:W-:Y:S05]  /*23f0*/  @!UPT UIADD3 URZ, URZ, URZ, URZ ;  /* 0x0000003f3f3ff290 */ /* 0x000fea000fffe03f */
[C---:B------:R-:W-:Y:S08]  /*2400*/  HMMA.16816.F32 R92, R88.reuse, R86, R92 ;  /* 0x00000056585c723c */ /* 0x040ff0000000185c */
[----:B------:R-:W-:Y:S01]  /*2410*/  HMMA.16816.F32 R100, R88, R78, R100 ;  /* 0x0000004e5864723c */ /* 0x000fe20000001864 */
[----:B------:R-:W1:Y:S11]  /*2420*/  LDSM.16.MT88.4 R88, [R136+0x2100] ;  /* 0x002100008858783b */ /* 0x000e760000004200 */
[----:B------:R-:W-:Y:S04]  /*2430*/  @!UPT UIADD3 URZ, URZ, URZ, URZ ;  /* 0x0000003f3f3ff290 */ /* 0x000fe8000fffe03f */
[C---:B------:R-:W-:Y:S08]  /*2440*/  HMMA.16816.F32 R92, R96.reuse, R68, R92 ;  /* 0x00000044605c723c */ /* 0x040ff0000000185c */
[----:B------:R-:W-:Y:S01]  /*2450*/  HMMA.16816.F32 R96, R96, R72, R100 ;  /* 0x000000486060723c */ /* 0x000fe20000001864 */
[----:B------:R-:W1:Y:S07]  /*2460*/  LDSM.16.MT88.4 R100, [R136+0x6000] ;  /* 0x006000008864783b */ /* 0x000e6e0000004200 */
[C---:B0-----:R-:W-:Y:S08]  /*2470*/  HMMA.16816.F32 R120, R80.reuse, R84, RZ ;  /* 0x000000545078723c */ /* 0x041ff000000018ff */
[----:B------:R-:W-:Y:S01]  /*2480*/  HMMA.16816.F32 R124, R80, R76, RZ ;  /* 0x0000004c507c723c */ /* 0x000fe200000018ff */
[----:B------:R-:W0:Y:S11]  /*2490*/  LDSM.16.MT88.4 R80, [R136+0x4100] ;  /* 0x004100008850783b */ /* 0x000e360000004200 */
[----:B------:R-:W-:Y:S04]  /*24a0*/  @!UPT UIADD3 URZ, URZ, URZ, URZ ;  /* 0x0000003f3f3ff290 */ /* 0x000fe8000fffe03f */
[C---:B-1----:R-:W-:Y:S08]  /*24b0*/  HMMA.16816.F32 R84, R88.reuse, R86, R120 ;  /* 0x000000565854723c */ /* 0x042ff00000001878 */
[----:B------:R-:W-:Y:S01]  /*24c0*/  HMMA.16816.F32 R124, R88, R78, R124 ;  /* 0x0000004e587c723c */ /* 0x000fe2000000187c */
[----:B------:R-:W1:Y:S04]  /*24d0*/  LDSM.16.MT88.4 R76, [R136+0x6100] ;  /* 0x00610000884c783b */ /* 0x000e680000004200 */
[----:B------:R-:W-:Y:S03]  /*24e0*/  BAR.SYNC.DEFER_BLOCKING 0x0 ;  /* 0x0000000000007b1d */ /* 0x000fe60000010000 */
[C---:B------:R-:W-:Y:S08]  /*24f0*/  HMMA.16816.F32 R92, R100.reuse, R70, R92 ;  /* 0x00000046645c723c */ /* 0x040ff0000000185c */
[----:B------:R-:W-:Y:S01]  /*2500*/  HMMA.16816.F32 R96, R100, R74, R96 ;  /* 0x0000004a6460723c */ /* 0x000fe20000001860 */
[----:B------:R-:W-:-:S04]  /*2510*/  LEA R91, P1, R152, UR4, 0x1 ;  /* 0x00000004985b7c11 */ /* 0x000fc8000f8208ff */
[----:B------:R-:W-:-:S03]  /*2520*/  IADD3 R89, P4, R91, 0x8, RZ ;  /* 0x000000085b597810 */ /* 0x000fc60007f9e0ff */
[----:B0-----:R-:W-:Y:S01]  /*2530*/  HMMA.16816.F32 R84, R80, R68, R84 ;  /* 0x000000445054723c */ /* 0x001fe20000001854 */
[CC--:B------:R-:W-:Y:S02]  /*2540*/  ISETP.GT.U32.AND P0, PT, R91.reuse, R134.reuse, PT ;  /* 0x000000865b00720c */ /* 0x0c0fe40003f04070 */
[----:B------:R-:W-:-:S05]  /*2550*/  ISETP.GE.U32.AND P2, PT, R91, R134, PT ;  /* 0x000000865b00720c */ /* 0x000fca0003f46070 */
[----:B------:R-:W-:Y:S01]  /*2560*/  HMMA.16816.F32 R124, R80, R72, R124 ;  /* 0x00000048507c723c */ /* 0x000fe2000000187c */
[----:B------:R-:W-:-:S06]  /*2570*/  FMUL R92, R92, c[0x0][0x188] ;  /* 0x000062005c5c7a20 */ /* 0x000fcc0000400000 */
[----:B------:R-:W-:Y:S01]  /*2580*/  IADD3.X R80, RZ, UR5, RZ, P1, !PT ;  /* 0x00000005ff507c10 */ /* 0x000fe20008ffe4ff */
[----:B------:R-:W-:Y:S01]  /*2590*/  FMUL R93, R93, c[0x0][0x188] ;  /* 0x000062005d5d7a20 */ /* 0x000fe20000400000 */
[----:B------:R-:W-:Y:S02]  /*25a0*/  IADD3 R83, P3, R91, 0x9, RZ ;  /* 0x000000095b537810 */ /* 0x000fe40007f7e0ff */
[-C--:B------:R-:W-:Y:S01]  /*25b0*/  ISETP.GT.U32.AND P1, PT, R89, R134.reuse, PT ;  /* 0x000000865900720c */ /* 0x080fe20003f24070 */
[----:B------:R-:W-:Y:S01]  /*25c0*/  IMAD.X R90, RZ, RZ, R80, P4 ;  /* 0x000000ffff5a7224 */ /* 0x000fe200020e0650 */
[C---:B------:R-:W-:Y:S02]  /*25d0*/  ISETP.GT.U32.AND.EX P0, PT, R80.reuse, RZ, PT, P0 ;  /* 0x000000ff5000720c */ /* 0x040fe40003f04100 */
[----:B------:R-:W-:Y:S01]  /*25e0*/  ISETP.GE.U32.AND.EX P2, PT, R80, RZ, PT, P2 ;  /* 0x000000ff5000720c */ /* 0x000fe20003f46120 */
[----:B------:R-:W-:Y:S01]  /*25f0*/  FMUL R96, R96, c[0x0][0x188] ;  /* 0x0000620060607a20 */ /* 0x000fe20000400000 */
[----:B------:R-:W-:-:S02]  /*2600*/  ISETP.GT.U32.AND P5, PT, R83, R134, PT ;  /* 0x000000865300720c */ /* 0x000fc40003fa4070 */
[----:B------:R-:W-:Y:S02]  /*2610*/  IADD3.X R82, RZ, R80, RZ, P3, !PT ;  /* 0x00000050ff527210 */ /* 0x000fe40001ffe4ff */
[----:B------:R-:W-:Y:S02]  /*2620*/  ISETP.GT.U32.AND.EX P1, PT, R90, RZ, PT, P1 ;  /* 0x000000ff5a00720c */ /* 0x000fe40003f24110 */
[----:B------:R-:W-:Y:S02]  /*2630*/  FSEL R69, R92, -INF , !P0 ;  /* 0xff8000005c457808 */ /* 0x000fe40004000000 */
[----:B------:R-:W-:Y:S01]  /*2640*/  FSEL R93, R93, -INF , !P2 ;  /* 0xff8000005d5d7808 */ /* 0x000fe20005000000 */
[----:B------:R-:W-:Y:S01]  /*2650*/  FMUL R97, R97, c[0x0][0x188] ;  /* 0x0000620061617a20 */ /* 0x000fe20000400000 */
[----:B------:R-:W-:Y:S02]  /*2660*/  ISETP.GT.U32.AND.EX P2, PT, R82, RZ, PT, P5 ;  /* 0x000000ff5200720c */ /* 0x000fe40003f44150 */
[----:B------:R-:W-:-:S02]  /*2670*/  FSEL R73, R96, -INF , !P1 ;  /* 0xff80000060497808 */ /* 0x000fc40004800000 */
[----:B------:R-:W-:Y:S02]  /*2680*/  FMNMX R68, R69, R93, !PT ;  /* 0x0000005d45447209 */ /* 0x000fe40007800000 */
[----:B------:R-:W-:Y:S02]  /*2690*/  FSEL R97, R97, -INF , !P2 ;  /* 0xff80000061617808 */ /* 0x000fe40005000000 */
[----:B------:R-:W-:Y:S01]  /*26a0*/  FMNMX R68, R73, R68, !PT ;  /* 0x0000004449447209 */ /* 0x000fe20007800000 */
[----:B-1----:R-:W-:Y:S07]  /*26b0*/  HMMA.16816.F32 R84, R76, R70, R84 ;  /* 0x000000464c54723c */ /* 0x002fee0000001854 */
[----:B------:R-:W-:-:S05]  /*26c0*/  FMNMX R70, R97, R68, !PT ;  /* 0x0000004461467209 */ /* 0x000fca0007800000 */
[----:B------:R-:W0:Y:S01]  /*26d0*/  SHFL.BFLY PT, R81, R70, 0x2, 0x1f ;  /* 0x0c401f0046517f89 */ /* 0x000e2200000e0000 */
[----:B------:R-:W-:Y:S01]  /*26e0*/  HMMA.16816.F32 R124, R76, R74, R124 ;  /* 0x0000004a4c7c723c */ /* 0x000fe2000000187c */
[CC--:B------:R-:W-:Y:S02]  /*26f0*/  ISETP.GT.U32.AND P1, PT, R91.reuse, R144.reuse, PT ;  /* 0x000000905b00720c */ /* 0x0c0fe40003f24070 */
[-C--:B------:R-:W-:Y:S01]  /*2700*/  ISETP.GE.U32.AND P2, PT, R91, R144.reuse, PT ;  /* 0x000000905b00720c */ /* 0x080fe20003f46070 */
[----:B------:R-:W-:Y:S01]  /*2710*/  FMUL R94, R94, c[0x0][0x188] ;  /* 0x000062005e5e7a20 */ /* 0x000fe20000400000 */
[C---:B------:R-:W-:Y:S01]  /*2720*/  ISETP.GT.U32.AND.EX P1, PT, R80.reuse, RZ, PT, P1 ;  /* 0x000000ff5000720c */ /* 0x040fe20003f24110 */
[----:B------:R-:W-:Y:S01]  /*2730*/  FMUL R95, R95, c[0x0][0x188] ;  /* 0x000062005f5f7a20 */ /* 0x000fe20000400000 */
[----:B------:R-:W-:Y:S02]  /*2740*/  ISETP.GE.U32.AND.EX P2, PT, R80, RZ, PT, P2 ;  /* 0x000000ff5000720c */ /* 0x000fe40003f46120 */
[----:B------:R-:W-:-:S02]  /*2750*/  ISETP.GT.U32.AND P3, PT, R83, R144, PT ;  /* 0x000000905300720c */ /* 0x000fc40003f64070 */
[----:B0-----:R-:W-:-:S05]  /*2760*/  FMNMX R72, R70, R81, !PT ;  /* 0x0000005146487209 */ /* 0x001fca0007800000 */
[----:B------:R-:W0:Y:S01]  /*2770*/  SHFL.BFLY PT, R77, R72, 0x1, 0x1f ;  /* 0x0c201f00484d7f89 */ /* 0x000e2200000e0000 */
[----:B------:R-:W-:Y:S01]  /*2780*/  FMUL R98, R98, c[0x0][0x188] ;  /* 0x0000620062627a20 */ /* 0x000fe20000400000 */
[----:B------:R-:W-:Y:S01]  /*2790*/  FSEL R94, R94, -INF , !P1 ;  /* 0xff8000005e5e7808 */ /* 0x000fe20004800000 */
[----:B------:R-:W-:Y:S01]  /*27a0*/  FMUL R99, R99, c[0x0][0x188] ;  /* 0x0000620063637a20 */ /* 0x000fe20000400000 */
[----:B------:R-:W-:Y:S02]  /*27b0*/  FSEL R95, R95, -INF , !P2 ;  /* 0xff8000005f5f7808 */ /* 0x000fe40005000000 */
[----:B------:R-:W-:Y:S02]  /*27c0*/  ISETP.GT.U32.AND.EX P1, PT, R82, RZ, PT, P3 ;  /* 0x000000ff5200720c */ /* 0x000fe40003f24130 */
[----:B------:R-:W-:Y:S02]  /*27d0*/  FSEL R98, R98, -INF , !P0 ;  /* 0xff80000062627808 */ /* 0x000fe40004000000 */
[----:B------:R-:W-:-:S02]  /*27e0*/  FMNMX R71, R94, R95, !PT ;  /* 0x0000005f5e477209 */ /* 0x000fc40007800000 */
[----:B------:R-:W-:Y:S02]  /*27f0*/  FSEL R68, R99, -INF , !P1 ;  /* 0xff80000063447808 */ /* 0x000fe40004800000 */
[CC--:B------:R-:W-:Y:S02]  /*2800*/  ISETP.GT.U32.AND P0, PT, R91.reuse, R143.reuse, PT ;  /* 0x0000008f5b00720c */ /* 0x0c0fe40003f04070 */
[-C--:B------:R-:W-:Y:S02]  /*2810*/  ISETP.GE.U32.AND P2, PT, R91, R143.reuse, PT ;  /* 0x0000008f5b00720c */ /* 0x080fe40003f46070 */
[----:B------:R-:W-:Y:S01]  /*2820*/  ISETP.GT.U32.AND P1, PT, R89, R143, PT ;  /* 0x0000008f5900720c */ /* 0x000fe20003f24070 */
[----:B------:R-:W-:Y:S01]  /*2830*/  FMUL R84, R84, c[0x0][0x188] ;  /* 0x0000620054547a20 */ /* 0x000fe20000400000 */
[----:B------:R-:W-:Y:S01]  /*2840*/  FMNMX R71, R98, R71, !PT ;  /* 0x0000004762477209 */ /* 0x000fe20007800000 */
[----:B------:R-:W-:Y:S01]  /*2850*/  FMUL R85, R85, c[0x0][0x188] ;  /* 0x0000620055557a20 */ /* 0x000fe20000400000 */
[----:B------:R-:W-:Y:S01]  /*2860*/  ISETP.GT.U32.AND.EX P0, PT, R80, RZ, PT, P0 ;  /* 0x000000ff5000720c */ /* 0x000fe20003f04100 */
[----:B------:R-:W-:Y:S01]  /*2870*/  FMUL R124, R124, c[0x0][0x188] ;  /* 0x000062007c7c7a20 */ /* 0x000fe20000400000 */
[----:B------:R-:W-:-:S02]  /*2880*/  ISETP.GE.U32.AND.EX P2, PT, R80, RZ, PT, P2 ;  /* 0x000000ff5000720c */ /* 0x000fc40003f46120 */
[----:B------:R-:W-:Y:S02]  /*2890*/  ISETP.GT.U32.AND P3, PT, R83, R143, PT ;  /* 0x0000008f5300720c */ /* 0x000fe40003f64070 */
[----:B------:R-:W-:Y:S01]  /*28a0*/  ISETP.GT.U32.AND.EX P1, PT, R90, RZ, PT, P1 ;  /* 0x000000ff5a00720c */ /* 0x000fe20003f24110 */
[----:B------:R-:W-:Y:S01]  /*28b0*/  FMUL R125, R125, c[0x0][0x188] ;  /* 0x000062007d7d7a20 */ /* 0x000fe20000400000 */
[----:B------:R-:W-:Y:S02]  /*28c0*/  FMNMX R71, R68, R71, !PT ;  /* 0x0000004744477209 */ /* 0x000fe40007800000 */
[----:B------:R-:W-:Y:S02]  /*28d0*/  FSEL R75, R84, -INF , !P0 ;  /* 0xff800000544b7808 */ /* 0x000fe40004000000 */
[----:B0-----:R-:W-:Y:S02]  /*28e0*/  FMNMX R88, R72, R77, !PT ;  /* 0x0000004d48587209 */ /* 0x001fe40007800000 */
[----:B------:R-:W-:-:S02]  /*28f0*/  FSEL R85, R85, -INF , !P2 ;  /* 0xff80000055557808 */ /* 0x000fc40005000000 */
[----:B------:R-:W-:Y:S02]  /*2900*/  ISETP.GT.U32.AND.EX P0, PT, R82, RZ, PT, P3 ;  /* 0x000000ff5200720c */ /* 0x000fe40003f04130 */
[----:B------:R-:W-:Y:S02]  /*2910*/  FSEL R81, R124, -INF , !P1 ;  /* 0xff8000007c517808 */ /* 0x000fe40004800000 */
[CC--:B------:R-:W-:Y:S02]  /*2920*/  ISETP.GT.U32.AND P1, PT, R91.reuse, R142.reuse, PT ;  /* 0x0000008e5b00720c */ /* 0x0c0fe40003f24070 */
[----:B------:R-:W-:Y:S01]  /*2930*/  ISETP.GE.U32.AND P3, PT, R91, R142, PT ;  /* 0x0000008e5b00720c */ /* 0x000fe20003f66070 */
[----:B------:R-:W0:Y:S01]  /*2940*/  SHFL.BFLY PT, R74, R71, 0x2, 0x1f ;  /* 0x0c401f00474a7f89 */ /* 0x000e2200000e0000 */
[----:B------:R-:W-:Y:S01]  /*2950*/  FMNMX R88, R88, R155, !PT ;  /* 0x0000009b58587209 */ /* 0x000fe20007800000 */
[----:B------:R-:W-:Y:S01]  /*2960*/  FMUL R86, R86, c[0x0][0x188] ;  /* 0x0000620056567a20 */ /* 0x000fe20000400000 */
[----:B------:R-:W-:Y:S01]  /*2970*/  FMNMX R70, R75, R85, !PT ;  /* 0x000000554b467209 */ /* 0x000fe20007800000 */
[----:B------:R-:W-:Y:S01]  /*2980*/  FMUL R87, R87, c[0x0][0x188] ;  /* 0x0000620057577a20 */ /* 0x000fe20000400000 */
[----:B------:R-:W-:-:S02]  /*2990*/  FSEL R125, R125, -INF , !P0 ;  /* 0xff8000007d7d7808 */ /* 0x000fc40004000000 */
[----:B------:R-:W-:Y:S02]  /*29a0*/  ISETP.GT.U32.AND P2, PT, R89, R142, PT ;  /* 0x0000008e5900720c */ /* 0x000fe40003f44070 */
[C---:B------:R-:W-:Y:S02]  /*29b0*/  ISETP.GT.U32.AND.EX P0, PT, R80.reuse, RZ, PT, P1 ;  /* 0x000000ff5000720c */ /* 0x040fe40003f04110 */
[----:B------:R-:W-:Y:S01]  /*29c0*/  ISETP.GE.U32.AND.EX P3, PT, R80, RZ, PT, P3 ;  /* 0x000000ff5000720c */ /* 0x000fe20003f66130 */
[----:B------:R-:W-:Y:S01]  /*29d0*/  FADD R69, R69, -R88 ;  /* 0x8000005845457221 */ /* 0x000fe20000000000 */
[----:B------:R-:W-:Y:S01]  /*29e0*/  FMNMX R70, R81, R70, !PT ;  /* 0x0000004651467209 */ /* 0x000fe20007800000 */
[----:B------:R-:W-:Y:S01]  /*29f0*/  FMUL R126, R126, c[0x0][0x188] ;  /* 0x000062007e7e7a20 */ /* 0x000fe20000400000 */
[----:B------:R-:W-:Y:S02]  /*2a00*/  ISETP.GT.U32.AND P4, PT, R83, R142, PT ;  /* 0x0000008e5300720c */ /* 0x000fe40003f84070 */
[----:B------:R-:W-:-:S02]  /*2a10*/  ISETP.GT.U32.AND.EX P1, PT, R90, RZ, PT, P2 ;  /* 0x000000ff5a00720c */ /* 0x000fc40003f24120 */
[----:B------:R-:W-:Y:S02]  /*2a20*/  FSEL R86, R86, -INF , !P0 ;  /* 0xff80000056567808 */ /* 0x000fe40004000000 */
[----:B------:R-:W-:Y:S01]  /*2a30*/  FSEL R87, R87, -INF , !P3 ;  /* 0xff80000057577808 */ /* 0x000fe20005800000 */
[----:B------:R-:W-:Y:S01]  /*2a40*/  FMUL R127, R127, c[0x0][0x188] ;  /* 0x000062007f7f7a20 */ /* 0x000fe20000400000 */
[----:B------:R-:W-:Y:S01]  /*2a50*/  FMNMX R70, R125, R70, !PT ;  /* 0x000000467d467209 */ /* 0x000fe20007800000 */
[----:B------:R-:W-:Y:S01]  /*2a60*/  FMUL R91, R69, 1.4426950216293334961 ;  /* 0x3fb8aa3b455b7820 */ /* 0x000fe20000400000 */
[----:B------:R-:W-:Y:S02]  /*2a70*/  ISETP.GT.U32.AND.EX P2, PT, R82, RZ, PT, P4 ;  /* 0x000000ff5200720c */ /* 0x000fe40003f44140 */
[----:B------:R-:W-:Y:S02]  /*2a80*/  FSEL R126, R126, -INF , !P1 ;  /* 0xff8000007e7e7808 */ /* 0x000fe40004800000 */
[----:B------:R-:W-:Y:S01]  /*2a90*/  FMNMX R69, R86, R87, !PT ;  /* 0x0000005756457209 */ /* 0x000fe20007800000 */
[----:B------:R-:W1:Y:S01]  /*2aa0*/  SHFL.BFLY PT, R77, R70, 0x2, 0x1f ;  /* 0x0c401f00464d7f89 */ /* 0x000e6200000e0000 */
[----:B------:R-:W-:-:S02]  /*2ab0*/  FSEL R100, R127, -INF , !P2 ;  /* 0xff8000007f647808 */ /* 0x000fc40005000000 */
[----:B------:R-:W-:-:S04]  /*2ac0*/  FMNMX R69, R126, R69, !PT ;  /* 0x000000457e457209 */ /* 0x000fc80007800000 */
[----:B------:R-:W-:Y:S02]  /*2ad0*/  FMNMX R69, R100, R69, !PT ;  /* 0x0000004564457209 */ /* 0x000fe40007800000 */
[----:B0-----:R-:W-:-:S03]  /*2ae0*/  FMNMX R74, R71, R74, !PT ;  /* 0x0000004a474a7209 */ /* 0x001fc60007800000 */
[----:B------:R-:W0:Y:S04]  /*2af0*/  SHFL.BFLY PT, R72, R69, 0x2, 0x1f ;  /* 0x0c401f0045487f89 */ /* 0x000e2800000e0000 */
[----:B------:R-:W2:Y:S01]  /*2b00*/  SHFL.BFLY PT, R71, R74, 0x1, 0x1f ;  /* 0x0c201f004a477f89 */ /* 0x000ea200000e0000 */
[--C-:B------:R-:W-:Y:S01]  /*2b10*/  FADD R73, R73, -R88.reuse ;  /* 0x8000005849497221 */ /* 0x100fe20000000000 */
[----:B-1----:R-:W-:Y:S01]  /*2b20*/  FMNMX R77, R70, R77, !PT ;  /* 0x0000004d464d7209 */ /* 0x002fe20007800000 */
[----:B------:R-:W-:-:S04]  /*2b30*/  FADD R93, R93, -R88 ;  /* 0x800000585d5d7221 */ /* 0x000fc80000000000 */
[----:B------:R-:W1:Y:S01]  /*2b40*/  SHFL.BFLY PT, R70, R77, 0x1, 0x1f ;  /* 0x0c201f004d467f89 */ /* 0x000e6200000e0000 */
[----:B------:R-:W-:Y:S02]  /*2b50*/  FMUL R73, R73, 1.4426950216293334961 ;  /* 0x3fb8aa3b49497820 */ /* 0x000fe40000400000 */
[----:B------:R-:W-:Y:S01]  /*2b60*/  FMUL R92, R93, 1.4426950216293334961 ;  /* 0x3fb8aa3b5d5c7820 */ /* 0x000fe20000400000 */
[----:B0-----:R-:W-:Y:S01]  /*2b70*/  FMNMX R72, R69, R72, !PT ;  /* 0x0000004845487209 */ /* 0x001fe20007800000 */
[----:B------:R0:W-:Y:S01]  /*2b80*/  MUFU.EX2 R93, R73 ;  /* 0x00000049005d7308 */ /* 0x0001e20000000800 */
[----:B--2---:R-:W-:-:S03]  /*2b90*/  FMNMX R71, R74, R71, !PT ;  /* 0x000000474a477209 */ /* 0x004fc60007800000 */
[----:B0-----:R-:W0:Y:S01]  /*2ba0*/  SHFL.BFLY PT, R73, R72, 0x1, 0x1f ;  /* 0x0c201f0048497f89 */ /* 0x001e2200000e0000 */
[----:B------:R-:W-:-:S05]  /*2bb0*/  FMNMX R89, R71, R154, !PT ;  /* 0x0000009a47597209 */ /* 0x000fca0007800000 */
[----:B------:R-:W-:Y:S01]  /*2bc0*/  FADD R94, R94, -R89 ;  /* 0x800000595e5e7221 */ /* 0x000fe20000000000 */
[----:B------:R-:W-:Y:S01]  /*2bd0*/  STS.U16 [R140+0x8000], R157 ;  /* 0x0080009d8c007388 */ /* 0x000fe20000000400 */
[----:B-1----:R-:W-:Y:S02]  /*2be0*/  FMNMX R70, R77, R70, !PT ;  /* 0x000000464d467209 */ /* 0x002fe40007800000 */
[----:B------:R-:W-:Y:S01]  /*2bf0*/  FMUL R94, R94, 1.4426950216293334961 ;  /* 0x3fb8aa3b5e5e7820 */ /* 0x000fe20000400000 */
[----:B---3--:R-:W-:Y:S04]  /*2c00*/  STS.U16 [R140+0x8200], R159 ;  /* 0x0082009f8c007388 */ /* 0x008fe80000000400 */
[----:B----4-:R-:W-:Y:S04]  /*2c10*/  STS.U16 [R140+0x8400], R161 ;  /* 0x008400a18c007388 */ /* 0x010fe80000000400 */
[----:B-----5:R-:W-:Y:S01]  /*2c20*/  STS.U16 [R140+0x8600], R163 ;  /* 0x008600a38c007388 */ /* 0x020fe20000000400 */
[----:B------:R1:W-:Y:S01]  /*2c30*/  MUFU.EX2 R102, R94 ;  /* 0x0000005e00667308 */ /* 0x0003e20000000800 */
[----:B------:R-:W-:Y:S01]  /*2c40*/  FADD R97, R97, -R88 ;  /* 0x8000005861617221 */ /* 0x000fe20000000000 */
[----:B0-----:R-:W-:-:S02]  /*2c50*/  FMNMX R73, R72, R73, !PT ;  /* 0x0000004948497209 */ /* 0x001fc40007800000 */
[----:B-1----:R-:W-:Y:S01]  /*2c60*/  FMNMX R94, R70, R153, !PT ;  /* 0x00000099465e7209 */ /* 0x002fe20007800000 */
[----:B------:R-:W-:-:S04]  /*2c70*/  FMUL R96, R97, 1.4426950216293334961 ;  /* 0x3fb8aa3b61607820 */ /* 0x000fc80000400000 */
[----:B------:R-:W-:Y:S01]  /*2c80*/  FADD R75, R75, -R94 ;  /* 0x8000005e4b4b7221 */ /* 0x000fe20000000000 */
[----:B------:R-:W-:Y:S01]  /*2c90*/  FMNMX R97, R73, R150, !PT ;  /* 0x0000009649617209 */ /* 0x000fe20007800000 */
[----:B------:R-:W-:Y:S02]  /*2ca0*/  FADD R71, -R88, R155 ;  /* 0x0000009b58477221 */ /* 0x000fe40000000100 */
[----:B------:R-:W-:Y:S02]  /*2cb0*/  FMUL R80, R75, 1.4426950216293334961 ;  /* 0x3fb8aa3b4b507820 */ /* 0x000fe40000400000 */
[--C-:B------:R-:W-:Y:S02]  /*2cc0*/  FADD R95, R95, -R89.reuse ;  /* 0x800000595f5f7221 */ /* 0x100fe40000000000 */
[--C-:B------:R-:W-:Y:S02]  /*2cd0*/  FADD R98, R98, -R89.reuse ;  /* 0x8000005962627221 */ /* 0x100fe40000000000 */
[----:B------:R-:W-:-:S02]  /*2ce0*/  FADD R68, R68, -R89 ;  /* 0x8000005944447221 */ /* 0x000fc40000000000 */
[----:B------:R-:W-:Y:S01]  /*2cf0*/  FADD R81, R81, -R94 ;  /* 0x8000005e51517221 */ /* 0x000fe20000000000 */
[----:B------:R0:W-:Y:S01]  /*2d00*/  MUFU.EX2 R122, R80 ;  /* 0x00000050007a7308 */ /* 0x0001e20000000800 */
[----:B------:R-:W-:Y:S02]  /*2d10*/  FMUL R71, R71, 1.4426950216293334961 ;  /* 0x3fb8aa3b47477820 */ /* 0x000fe40000400000 */
[----:B------:R-:W-:Y:S02]  /*2d20*/  FMUL R95, R95, 1.4426950216293334961 ;  /* 0x3fb8aa3b5f5f7820 */ /* 0x000fe40000400000 */
[----:B------:R-:W-:Y:S02]  /*2d30*/  FMUL R98, R98, 1.4426950216293334961 ;  /* 0x3fb8aa3b62627820 */ /* 0x000fe40000400000 */
[----:B------:R-:W-:Y:S02]  /*2d40*/  FMUL R74, R68, 1.4426950216293334961 ;  /* 0x3fb8aa3b444a7820 */ /* 0x000fe40000400000 */
[----:B------:R-:W-:-:S02]  /*2d50*/  FADD R76, -R89, R154 ;  /* 0x0000009a594c7221 */ /* 0x000fc40000000100 */
[----:B------:R-:W-:Y:S02]  /*2d60*/  FADD R82, -R94, R153 ;  /* 0x000000995e527221 */ /* 0x000fe40000000100 */
[----:B------:R-:W-:Y:S02]  /*2d70*/  FMUL R81, R81, 1.4426950216293334961 ;  /* 0x3fb8aa3b51517820 */ /* 0x000fe40000400000 */
[----:B0-----:R-:W-:Y:S01]  /*2d80*/  FADD R80, R86, -R97 ;  /* 0x8000006156507221 */ /* 0x001fe20000000000 */
[----:B------:R0:W-:Y:S03]  /*2d90*/  MUFU.EX2 R103, R95 ;  /* 0x0000005f00677308 */ /* 0x0001e60000000800 */
[----:B------:R-:W-:-:S05]  /*2da0*/  FMUL R101, R80, 1.4426950216293334961 ;  /* 0x3fb8aa3b50657820 */ /* 0x000fca0000400000 */
[----:B------:R1:W-:Y:S01]  /*2db0*/  MUFU.EX2 R120, R98 ;  /* 0x0000006200787308 */ /* 0x0003e20000000800 */
[----:B0-----:R-:W-:Y:S01]  /*2dc0*/  FMUL R95, R76, 1.4426950216293334961 ;  /* 0x3fb8aa3b4c5f7820 */ /* 0x001fe20000400000 */
[----:B------:R-:W-:Y:S06]  /*2dd0*/  BAR.SYNC.DEFER_BLOCKING 0x0 ;  /* 0x0000000000007b1d */ /* 0x000fec0000010000 */
[----:B------:R0:W2:Y:S01]  /*2de0*/  MUFU.EX2 R90, R71 ;  /* 0x00000047005a7308 */ /* 0x0000a20000000800 */
[----:B-1----:R-:W-:-:S07]  /*2df0*/  FMUL R98, R82, 1.4426950216293334961 ;  /* 0x3fb8aa3b52627820 */ /* 0x002fce0000400000 */
[----:B------:R1:W-:Y:S08]  /*2e00*/  MUFU.EX2 R121, R74 ;  /* 0x0000004a00797308 */ /* 0x0003f00000000800 */
[----:B------:R3:W-:Y:S01]  /*2e10*/  MUFU.EX2 R127, R81 ;  /* 0x00000051007f7308 */ /* 0x0007e20000000800 */
[----:B0-----:R-:W0:Y:S04]  /*2e20*/  LDSM.16.M88.4 R68, [R137+0x8000] ;  /* 0x008000008944783b */ /* 0x001e280000000200 */
[----:B------:R-:W4:Y:S04]  /*2e30*/  LDSM.16.M88.4 R76, [R137+0x8200] ;  /* 0x00820000894c783b */ /* 0x000f280000000200 */
[----:B-1----:R-:W1:Y:S04]  /*2e40*/  LDSM.16.M88.4 R72, [R137+0x8400] ;  /* 0x008400008948783b */ /* 0x002e680000000200 */
[----:B---3--:R-:W3:Y:S01]  /*2e50*/  LDSM.16.M88.4 R80, [R137+0x8600] ;  /* 0x008600008950783b */ /* 0x008ee20000000200 */
[--C-:B------:R-:W-:Y:S01]  /*2e60*/  FADD R125, R125, -R94.reuse ;  /* 0x8000005e7d7d7221 */ /* 0x100fe20000000000 */
[----:B------:R-:W-:Y:S01]  /*2e70*/  MUFU.EX2 R91, R91 ;  /* 0x0000005b005b7308 */ /* 0x000fe20000000800 */
[----:B------:R-:W-:-:S02]  /*2e80*/  FADD R85, R85, -R94 ;  /* 0x8000005e55557221 */ /* 0x000fc40000000000 */
[----:B------:R-:W-:Y:S02]  /*2e90*/  FMUL R125, R125, 1.4426950216293334961 ;  /* 0x3fb8aa3b7d7d7820 */ /* 0x000fe40000400000 */
[----:B------:R-:W-:-:S03]  /*2ea0*/  FADD R99, R87, -R97 ;  /* 0x8000006157637221 */ /* 0x000fc60000000000 */
[----:B------:R-:W5:Y:S01]  /*2eb0*/  MUFU.EX2 R92, R92 ;  /* 0x0000005c005c7308 */ /* 0x000f620000000800 */
[----:B------:R-:W-:Y:S02]  /*2ec0*/  FADD R126, R126, -R97 ;  /* 0x800000617e7e7221 */ /* 0x000fe40000000000 */
[----:B------:R-:W-:-:S05]  /*2ed0*/  FMUL R85, R85, 1.4426950216293334961 ;  /* 0x3fb8aa3b55557820 */ /* 0x000fca0000400000 */
[----:B------:R-:W-:Y:S01]  /*2ee0*/  MUFU.EX2 R96, R96 ;  /* 0x0000006000607308 */ /* 0x000fe20000000800 */
[----:B------:R-:W-:Y:S02]  /*2ef0*/  FMUL R99, R99, 1.4426950216293334961 ;  /* 0x3fb8aa3b63637820 */ /* 0x000fe40000400000 */
[----:B------:R-:W-:-:S05]  /*2f00*/  FADD R100, R100, -R97 ;  /* 0x8000006164647221 */ /* 0x000fca0000000000 */
[----:B------:R-:W0:Y:S01]  /*2f10*/  MUFU.EX2 R95, R95 ;  /* 0x0000005f005f7308 */ /* 0x000e220000000800 */
[----:B------:R-:W-:Y:S02]  /*2f20*/  FMUL R126, R126, 1.4426950216293334961 ;  /* 0x3fb8aa3b7e7e7820 */ /* 0x000fe40000400000 */
[----:B------:R-:W-:-:S05]  /*2f30*/  FMUL R100, R100, 1.4426950216293334961 ;  /* 0x3fb8aa3b64647820 */ /* 0x000fca0000400000 */
[----:B------:R0:W-:Y:S02]  /*2f40*/  MUFU.EX2 R154, R125 ;  /* 0x0000007d009a7308 */ /* 0x0001e40000000800 */
[----:B0-----:R-:W-:-:S06]  /*2f50*/  FADD R125, -R97, R150 ;  /* 0x00000096617d7221 */ /* 0x001fcc0000000100 */
[----:B------:R0:W-:Y:S01]  /*2f60*/  MUFU.EX2 R123, R85 ;  /* 0x00000055007b7308 */ /* 0x0001e20000000800 */
[----:B------:R-:W-:-:S07]  /*2f70*/  FMUL R125, R125, 1.4426950216293334961 ;  /* 0x3fb8aa3b7d7d7820 */ /* 0x000fce0000400000 */
[----:B------:R-:W-:Y:S08]  /*2f80*/  MUFU.EX2 R101, R101 ;  /* 0x0000006500657308 */ /* 0x000ff00000000800 */
[----:B------:R-:W-:Y:S01]  /*2f90*/  MUFU.EX2 R124, R99 ;  /* 0x00000063007c7308 */ /* 0x000fe20000000800 */
[----:B--2---:R-:W-:Y:S01]  /*2fa0*/  FMUL R64, R90, R64 ;  /* 0x000000405a407220 */ /* 0x004fe20000400000 */
[----:B-----5:R-:W-:Y:S01]  /*2fb0*/  F2FP.PACK_AB R84, R92, R91 ;  /* 0x0000005b5c54723e */ /* 0x020fe200000000ff */
[----:B------:R-:W-:Y:S01]  /*2fc0*/  FMUL R65, R90, R65 ;  /* 0x000000415a417220 */ /* 0x000fe20000400000 */
[----:B0-----:R-:W-:-:S04]  /*2fd0*/  F2FP.PACK_AB R85, R103, R102 ;  /* 0x000000666755723e */ /* 0x001fc800000000ff */
[----:B------:R-:W-:Y:S01]  /*2fe0*/  MUFU.EX2 R126, R126 ;  /* 0x0000007e007e7308 */ /* 0x000fe20000000800 */
[C---:B------:R-:W-:Y:S01]  /*2ff0*/  FMUL R66, R95.reuse, R66 ;  /* 0x000000425f427220 */ /* 0x040fe20000400000 */
[----:B------:R-:W-:Y:S01]  /*3000*/  F2FP.PACK_AB R86, R96, R93 ;  /* 0x0000005d6056723e */ /* 0x000fe200000000ff */
[----:B------:R-:W-:Y:S01]  /*3010*/  FMUL R67, R95, R67 ;  /* 0x000000435f437220 */ /* 0x000fe20000400000 */
[----:B------:R-:W-:-:S04]  /*3020*/  F2FP.PACK_AB R87, R121, R120 ;  /* 0x000000787957723e */ /* 0x000fc800000000ff */
[----:B------:R-:W-:Y:S01]  /*3030*/  MUFU.EX2 R99, R100 ;  /* 0x0000006400637308 */ /* 0x000fe20000000800 */
[C---:B------:R-:W-:Y:S02]  /*3040*/  FMUL R60, R90.reuse, R60 ;  /* 0x0000003c5a3c7220 */ /* 0x040fe40000400000 */
[----:B------:R-:W-:Y:S02]  /*3050*/  FMUL R61, R90, R61 ;  /* 0x0000003d5a3d7220 */ /* 0x000fe40000400000 */
[----:B------:R-:W-:-:S03]  /*3060*/  FMUL R62, R95, R62 ;  /* 0x0000003e5f3e7220 */ /* 0x000fc60000400000 */
[----:B------:R-:W0:Y:S01]  /*3070*/  MUFU.EX2 R98, R98 ;  /* 0x0000006200627308 */ /* 0x000e220000000800 */
[----:B------:R-:W-:Y:S02]  /*3080*/  FMUL R63, R95, R63 ;  /* 0x0000003f5f3f7220 */ /* 0x000fe40000400000 */
[C---:B------:R-:W-:Y:S02]  /*3090*/  FMUL R56, R90.reuse, R56 ;  /* 0x000000385a387220 */ /* 0x040fe40000400000 */
[----:B------:R-:W-:-:S03]  /*30a0*/  FMUL R57, R90, R57 ;  /* 0x000000395a397220 */ /* 0x000fc60000400000 */
[----:B------:R-:W2:Y:S01]  /*30b0*/  MUFU.EX2 R125, R125 ;  /* 0x0000007d007d7308 */ /* 0x000ea20000000800 */
[C---:B------:R-:W-:Y:S02]  /*30c0*/  FMUL R58, R95.reuse, R58 ;  /* 0x0000003a5f3a7220 */ /* 0x040fe40000400000 */
[C---:B------:R-:W-:Y:S02]  /*30d0*/  FMUL R59, R95.reuse, R59 ;  /* 0x0000003b5f3b7220 */ /* 0x040fe40000400000 */
[C---:B------:R-:W-:Y:S02]  /*30e0*/  FMUL R52, R90.reuse, R52 ;  /* 0x000000345a347220 */ /* 0x040fe40000400000 */
[----:B------:R-:W-:Y:S02]  /*30f0*/  FMUL R53, R90, R53 ;  /* 0x000000355a357220 */ /* 0x000fe40000400000 */
[C---:B------:R-:W-:Y:S02]  /*3100*/  FMUL R54, R95.reuse, R54 ;  /* 0x000000365f367220 */ /* 0x040fe40000400000 */
[----:B------:R-:W-:-:S02]  /*3110*/  FMUL R55, R95, R55 ;  /* 0x000000375f377220 */ /* 0x000fc40000400000 */
        /* <DEDUP_REMOVED lines=13> */
[----:B------:R-:W-:Y:S02]  /*31f0*/  FMUL R37, R90, R37 ;  /* 0x000000255a257220 */ /* 0x000fe40000400000 */
[C---:B------:R-:W-:Y:S02]  /*3200*/  FMUL R38, R95.reuse, R38 ;  /* 0x000000265f267220 */ /* 0x040fe40000400000 */
[----:B------:R-:W-:Y:S01]  /*3210*/  FMUL R39, R95, R39 ;  /* 0x000000275f277220 */ /* 0x000fe20000400000 */
[----:B------:R-:W-:Y:S01]  /*3220*/  HMMA.16816.F32 R64, R84, R68, R64 ;  /* 0x000000445440723c */ /* 0x000fe20000001840 */
[----:B------:R-:W-:Y:S02]  /*3230*/  FADD R92, R91, R92 ;  /* 0x0000005c5b5c7221 */ /* 0x000fe40000000000 */
[----:B------:R-:W-:-:S05]  /*3240*/  FADD R103, R102, R103 ;  /* 0x0000006766677221 */ /* 0x000fca0000000000 */
[----:B------:R-:W-:Y:S01]  /*3250*/  HMMA.16816.F32 R60, R84, R70, R60 ;  /* 0x00000046543c723c */ /* 0x000fe2000000183c */
[----:B------:R-:W-:-:S07]  /*3260*/  FADD R93, R93, R92 ;  /* 0x0000005c5d5d7221 */ /* 0x000fce0000000000 */
[----:B----4-:R-:W-:Y:S01]  /*3270*/  HMMA.16816.F32 R56, R84, R76, R56 ;  /* 0x0000004c5438723c */ /* 0x010fe20000001838 */
[----:B------:R-:W-:-:S07]  /*3280*/  FADD R120, R120, R103 ;  /* 0x0000006778787221 */ /* 0x000fce0000000000 */
[----:B------:R-:W-:Y:S01]  /*3290*/  HMMA.16816.F32 R52, R84, R78, R52 ;  /* 0x0000004e5434723c */ /* 0x000fe20000001834 */
[----:B0-----:R-:W-:-:S07]  /*32a0*/  FMUL R32, R98, R32 ;  /* 0x0000002062207220 */ /* 0x001fce0000400000 */
[----:B-1----:R-:W-:Y:S01]  /*32b0*/  HMMA.16816.F32 R48, R84, R72, R48 ;  /* 0x000000485430723c */ /* 0x002fe20000001830 */
[----:B------:R-:W-:-:S07]  /*32c0*/  FMUL R33, R98, R33 ;  /* 0x0000002162217220 */ /* 0x000fce0000400000 */
[----:B------:R-:W-:Y:S01]  /*32d0*/  HMMA.16816.F32 R44, R84, R74, R44 ;  /* 0x0000004a542c723c */ /* 0x000fe2000000182c */
[----:B--2---:R-:W-:-:S07]  /*32e0*/  FMUL R34, R125, R34 ;  /* 0x000000227d227220 */ /* 0x004fce0000400000 */
[----:B---3--:R-:W-:Y:S01]  /*32f0*/  HMMA.16816.F32 R40, R84, R80, R40 ;  /* 0x000000505428723c */ /* 0x008fe20000001828 */
[----:B------:R-:W-:-:S07]  /*3300*/  FMUL R35, R125, R35 ;  /* 0x000000237d237220 */ /* 0x000fce0000400000 */
[----:B------:R-:W-:Y:S01]  /*3310*/  HMMA.16816.F32 R36, R84, R82, R36 ;  /* 0x000000525424723c */ /* 0x000fe20000001824 */
[----:B------:R-:W-:-:S06]  /*3320*/  FMUL R28, R98, R28 ;  /* 0x0000001c621c7220 */ /* 0x000fcc0000400000 */
[----:B------:R-:W-:Y:S01]  /*3330*/  F2FP.PACK_AB R84, R123, R122 ;  /* 0x0000007a7b54723e */ /* 0x000fe200000000ff */
[----:B------:R-:W-:Y:S01]  /*3340*/  FADD R122, R122, R123 ;  /* 0x0000007b7a7a7221 */ /* 0x000fe20000000000 */
[----:B------:R-:W-:Y:S01]  /*3350*/  F2FP.PACK_AB R85, R124, R101 ;  /* 0x000000657c55723e */ /* 0x000fe200000000ff */
[----:B------:R-:W-:Y:S01]  /*3360*/  FADD R101, R101, R124 ;  /* 0x0000007c65657221 */ /* 0x000fe20000000000 */
[----:B------:R-:W-:Y:S01]  /*3370*/  F2FP.PACK_AB R86, R154, R127 ;  /* 0x0000007f9a56723e */ /* 0x000fe200000000ff */
[----:B------:R-:W-:Y:S01]  /*3380*/  FADD R127, R127, R122 ;  /* 0x0000007a7f7f7221 */ /* 0x000fe20000000000 */
[----:B------:R-:W-:Y:S01]  /*3390*/  F2FP.PACK_AB R87, R99, R126 ;  /* 0x0000007e6357723e */ /* 0x000fe200000000ff */
[----:B------:R-:W-:Y:S02]  /*33a0*/  FADD R126, R126, R101 ;  /* 0x000000657e7e7221 */ /* 0x000fe40000000000 */
[----:B------:R-:W-:Y:S02]  /*33b0*/  FMUL R29, R98, R29 ;  /* 0x0000001d621d7220 */ /* 0x000fe40000400000 */
[----:B------:R-:W-:-:S02]  /*33c0*/  FMUL R30, R125, R30 ;  /* 0x0000001e7d1e7220 */ /* 0x000fc40000400000 */
[----:B------:R-:W-:Y:S02]  /*33d0*/  FMUL R31, R125, R31 ;  /* 0x0000001f7d1f7220 */ /* 0x000fe40000400000 */
[----:B------:R-:W-:Y:S02]  /*33e0*/  FADD R93, R96, R93 ;  /* 0x0000005d605d7221 */ /* 0x000fe40000000000 */
[----:B------:R-:W-:Y:S02]  /*33f0*/  FADD R120, R121, R120 ;  /* 0x0000007879787221 */ /* 0x000fe40000000000 */
[----:B------:R-:W-:Y:S02]  /*3400*/  FADD R127, R154, R127 ;  /* 0x0000007f9a7f7221 */ /* 0x000fe40000000000 */
[----:B------:R-:W-:Y:S01]  /*3410*/  FADD R126, R99, R126 ;  /* 0x0000007e637e7221 */ /* 0x000fe20000000000 */
[C---:B------:R-:W-:Y:S01]  /*3420*/  HMMA.16816.F32 R32, R84.reuse, R68, R32 ;  /* 0x000000445420723c */ /* 0x040fe20000001820 */
[----:B------:R-:W0:Y:S04]  /*3430*/  SHFL.BFLY PT, R68, R93, 0x2, 0x1f ;  /* 0x0c401f005d447f89 */ /* 0x000e2800000e0000 */
[----:B------:R-:W1:Y:S03]  /*3440*/  SHFL.BFLY PT, R69, R120, 0x2, 0x1f ;  /* 0x0c401f0078457f89 */ /* 0x000e6600000e0000 */
[----:B------:R-:W-:Y:S01]  /*3450*/  HMMA.16816.F32 R28, R84, R70, R28 ;  /* 0x00000046541c723c */ /* 0x000fe2000000181c */
[----:B------:R-:W2:Y:S04]  /*3460*/  SHFL.BFLY PT, R70, R127, 0x2, 0x1f ;  /* 0x0c401f007f467f89 */ /* 0x000ea800000e0000 */
[----:B------:R-:W3:Y:S01]  /*3470*/  SHFL.BFLY PT, R71, R126, 0x2, 0x1f ;  /* 0x0c401f007e477f89 */ /* 0x000ee200000e0000 */
[----:B------:R-:W-:-:S02]  /*3480*/  FMUL R16, R98, R16 ;  /* 0x0000001062107220 */ /* 0x000fc40000400000 */
[C---:B------:R-:W-:Y:S02]  /*3490*/  FMUL R17, R98.reuse, R17 ;  /* 0x0000001162117220 */ /* 0x040fe40000400000 */
[C---:B------:R-:W-:Y:S02]  /*34a0*/  FMUL R18, R125.reuse, R18 ;  /* 0x000000127d127220 */ /* 0x040fe40000400000 */
[C---:B------:R-:W-:Y:S02]  /*34b0*/  FMUL R19, R125.reuse, R19 ;  /* 0x000000137d137220 */ /* 0x040fe40000400000 */
[C---:B------:R-:W-:Y:S02]  /*34c0*/  FMUL R12, R98.reuse, R12 ;  /* 0x0000000c620c7220 */ /* 0x040fe40000400000 */
[----:B------:R-:W-:Y:S02]  /*34d0*/  FMUL R13, R98, R13 ;  /* 0x0000000d620d7220 */ /* 0x000fe40000400000 */
[----:B------:R-:W-:-:S02]  /*34e0*/  FMUL R14, R125, R14 ;  /* 0x0000000e7d0e7220 */ /* 0x000fc40000400000 */
[----:B------:R-:W-:Y:S02]  /*34f0*/  FMUL R15, R125, R15 ;  /* 0x0000000f7d0f7220 */ /* 0x000fe40000400000 */
[----:B0-----:R-:W-:Y:S02]  /*3500*/  FADD R68, R93, R68 ;  /* 0x000000445d447221 */ /* 0x001fe40000000000 */
[----:B-1----:R-:W-:Y:S02]  /*3510*/  FADD R120, R120, R69 ;  /* 0x0000004578787221 */ /* 0x002fe40000000000 */
[----:B--2---:R-:W-:Y:S02]  /*3520*/  FADD R70, R127, R70 ;  /* 0x000000467f467221 */ /* 0x004fe40000000000 */
[----:B---3--:R-:W-:Y:S01]  /*3530*/  FADD R126, R126, R71 ;  /* 0x000000477e7e7221 */ /* 0x008fe20000000000 */
[C---:B------:R-:W-:Y:S01]  /*3540*/  HMMA.16816.F32 R16, R84.reuse, R72, R16 ;  /* 0x000000485410723c */ /* 0x040fe20000001810 */
[----:B------:R-:W-:Y:S01]  /*3550*/  UIADD3 UR4, UP0, UR4, 0x10, URZ ;  /* 0x0000001004047890 */ /* 0x000fe2000ff1e03f */
[----:B------:R-:W0:Y:S04]  /*3560*/  SHFL.BFLY PT, R69, R68, 0x1, 0x1f ;  /* 0x0c201f0044457f89 */ /* 0x000e2800000e0000 */
[----:B------:R-:W1:Y:S02]  /*3570*/  SHFL.BFLY PT, R71, R120, 0x1, 0x1f ;  /* 0x0c201f0078477f89 */ /* 0x000e6400000e0000 */
[----:B------:R-:W-:Y:S02]  /*3580*/  HMMA.16816.F32 R12, R84, R74, R12 ;  /* 0x0000004a540c723c */ /* 0x000fe4000000180c */
[----:B------:R-:W2:Y:S01]  /*3590*/  SHFL.BFLY PT, R73, R70, 0x1, 0x1f ;  /* 0x0c201f0046497f89 */ /* 0x000ea200000e0000 */
[----:B------:R-:W-:-:S03]  /*35a0*/  UIADD3.X UR5, URZ, UR5, URZ, UP0, !UPT ;  /* 0x000000053f057290 */ /* 0x000fc600087fe43f */
[----:B------:R-:W3:Y:S01]  /*35b0*/  SHFL.BFLY PT, R75, R126, 0x1, 0x1f ;  /* 0x0c201f007e4b7f89 */ /* 0x000ee200000e0000 */
[----:B------:R-:W-:Y:S02]  /*35c0*/  ISETP.LE.U32.AND P0, PT, R151, UR4, PT ;  /* 0x0000000497007c0c */ /* 0x000fe4000bf03070 */
[----:B------:R-:W-:-:S04]  /*35d0*/  MOV R74, UR5 ;  /* 0x00000005004a7c02 */ /* 0x000fc80008000f00 */
[----:B------:R-:W-:Y:S01]  /*35e0*/  ISETP.GE.U32.AND.EX P0, PT, R74, RZ, PT, P0 ;  /* 0x000000ff4a00720c */ /* 0x000fe20003f06100 */
        /* <DEDUP_REMOVED lines=16> */
[----:B------:R-:W-:Y:S01]  /*36f0*/  MOV R72, 0x10 ;  /* 0x0000001000487802 */ /* 0x000fe20000000f00 */
[----:B0-----:R-:W-:Y:S01]  /*3700*/  FADD R69, R68, R69 ;  /* 0x0000004544457221 */ /* 0x001fe20000000000 */
[----:B------:R-:W-:Y:S01]  /*3710*/  HMMA.16816.F32 R24, R84, R76, R24 ;  /* 0x0000004c5418723c */ /* 0x000fe20000001818 */
[----:B-1----:R-:W-:-:S02]  /*3720*/  FADD R71, R120, R71 ;  /* 0x0000004778477221 */ /* 0x002fc40000000000 */
[----:B--2---:R-:W-:Y:S02]  /*3730*/  FADD R73, R70, R73 ;  /* 0x0000004946497221 */ /* 0x004fe40000000000 */
[----:B---3--:R-:W-:-:S03]  /*3740*/  FADD R75, R126, R75 ;  /* 0x0000004b7e4b7221 */ /* 0x008fc60000000000 */
[----:B------:R-:W-:Y:S01]  /*3750*/  HMMA.16816.F32 R20, R84, R78, R20 ;  /* 0x0000004e5414723c */ /* 0x000fe20000001814 */
[C---:B------:R-:W-:Y:S01]  /*3760*/  IMAD R139, R72.reuse, c[0x0][0x1b4], R139 ;  /* 0x00006d00488b7a24 */ /* 0x040fe200078e028b */
[----:B------:R-:W-:Y:S01]  /*3770*/  MOV R155, R88 ;  /* 0x00000058009b7202 */ /* 0x000fe20000000f00 */
[----:B------:R-:W-:Y:S01]  /*3780*/  IMAD R141, R72, c[0x0][0x1a4], R141 ;  /* 0x00006900488d7a24 */ /* 0x000fe200078e028d */
[----:B------:R-:W-:Y:S01]  /*3790*/  MOV R154, R89 ;  /* 0x00000059009a7202 */ /* 0x000fe20000000f00 */
[----:B------:R-:W-:-:S03]  /*37a0*/  FFMA R149, R90, R149, R69 ;  /* 0x000000955a957223 */ /* 0x000fc60000000045 */
[----:B------:R-:W-:Y:S01]  /*37b0*/  HMMA.16816.F32 R8, R84, R80, R8 ;  /* 0x000000505408723c */ /* 0x000fe20000001808 */
[----:B------:R-:W-:Y:S01]  /*37c0*/  FFMA R148, R95, R148, R71 ;  /* 0x000000945f947223 */ /* 0x000fe20000000047 */
[----:B------:R-:W-:Y:S01]  /*37d0*/  MOV R153, R94 ;  /* 0x0000005e00997202 */ /* 0x000fe20000000f00 */
[----:B------:R-:W-:Y:S02]  /*37e0*/  FFMA R147, R98, R147, R73 ;  /* 0x0000009362937223 */ /* 0x000fe40000000049 */
[----:B------:R-:W-:-:S03]  /*37f0*/  FFMA R146, R125, R146, R75 ;  /* 0x000000927d927223 */ /* 0x000fc6000000004b */
[----:B------:R-:W-:Y:S01]  /*3800*/  HMMA.16816.F32 R4, R84, R82, R4 ;  /* 0x000000525404723c */ /* 0x000fe20000001804 */
[----:B------:R-:W-:Y:S01]  /*3810*/  IMAD.MOV.U32 R150, RZ, RZ, R97 ;  /* 0x000000ffff967224 */ /* 0x000fe200078e0061 */
[----:B------:R-:W-:Y:S01]  /*3820*/  @P0 CALL.REL.NOINC `(.L_x_1) ;  /* 0x0000001000000944 */ /* 0x000fe20003c00000 */
[----:B------:R-:W-:Y:S05]  /*3830*/  BRA `(.L_x_2) ;  /* 0xffffe9b000007947 */ /* 0x000fea000383ffff */
.L_x_1:
[----:B------:R-:W-:-:S03]  /*3840*/  NOP ;  /* 0x0000000000007918 */ /* 0x000fc60000000000 */
[----:B------:R-:W-:Y:S02]  /*3850*/  MOV R2, R97 ;  /* 0x0000006100027202 */ /* 0x000fe40000000f00 */
[----:B------:R-:W-:Y:S02]  /*3860*/  MOV R68, R94 ;  /* 0x0000005e00447202 */ /* 0x000fe40000000f00 */
[----:B------:R-:W-:Y:S02]  /*3870*/  MOV R3, R89 ;  /* 0x0000005900037202 */ /* 0x000fe40000000f00 */
[----:B------:R-:W-:-:S07]  /*3880*/  MOV R69, R88 ;  /* 0x0000005800457202 */ /* 0x000fce0000000f00 */
.L_x_0:
[----:B------:R-:W-:Y:S01]  /*3890*/  MOV R73, R24 ;  /* 0x0000001800497202 */ /* 0x000fe20000000f00 */
[C---:B------:R-:W-:Y:S01]  /*38a0*/  FMUL R24, R149.reuse, 8388608 ;  /* 0x4b00000095187820 */ /* 0x040fe20000400000 */
[----:B------:R-:W-:Y:S01]  /*38b0*/  FSETP.GEU.AND P1, PT, R149, 1.175494350822287508e-38, PT ;  /* 0x008000009500780b */ /* 0x000fe20003f2e000 */
[----:B------:R-:W-:Y:S01]  /*38c0*/  IMAD.MOV.U32 R157, RZ, RZ, R65 ;  /* 0x000000ffff9d7224 */ /* 0x000fe200078e0041 */
[----:B------:R-:W-:Y:S01]  /*38d0*/  MOV R75, R31 ;  /* 0x0000001f004b7202 */ /* 0x000fe20000000f00 */
[----:B------:R-:W-:Y:S01]  /*38e0*/  IMAD.MOV.U32 R65, RZ, RZ, R20 ;  /* 0x000000ffff417224 */ /* 0x000fe200078e0014 */
[----:B------:R-:W-:Y:S01]  /*38f0*/  MOV R31, R10 ;  /* 0x0000000a001f7202 */ /* 0x000fe20000000f00 */
[----:B------:R-:W-:Y:S01]  /*3900*/  IMAD.MOV.U32 R123, RZ, RZ, R55 ;  /* 0x000000ffff7b7224 */ /* 0x000fe200078e0037 */
[----:B------:R-:W-:Y:S01]  /*3910*/  FSEL R24, R24, R149, !P1 ;  /* 0x0000009518187208 */ /* 0x000fe20004800000 */
[----:B------:R-:W-:Y:S01]  /*3920*/  IMAD.MOV.U32 R79, RZ, RZ, R28 ;  /* 0x000000ffff4f7224 */ /* 0x000fe200078e001c */
[----:B------:R-:W-:Y:S01]  /*3930*/  LEA R130, R130, R131, 0x1 ;  /* 0x0000008382827211 */ /* 0x000fe200078e08ff */
[----:B------:R-:W-:Y:S01]  /*3940*/  IMAD.MOV.U32 R139, RZ, RZ, R56 ;  /* 0x000000ffff8b7224 */ /* 0x000fe200078e0038 */
[----:B------:R-:W-:Y:S01]  /*3950*/  SHF.L.U32 R10, R0, 0x9, RZ ;  /* 0x00000009000a7819 */ /* 0x000fe200000006ff */
[----:B------:R-:W-:Y:S01]  /*3960*/  IMAD.MOV.U32 R107, RZ, RZ, R46 ;  /* 0x000000ffff6b7224 */ /* 0x000fe200078e002e */
[----:B------:R-:W-:Y:S01]  /*3970*/  MOV R105, R47 ;  /* 0x0000002f00697202 */ /* 0x000fe20000000f00 */
[----:B------:R-:W-:Y:S01]  /*3980*/  IMAD.MOV.U32 R93, RZ, RZ, R37 ;  /* 0x000000ffff5d7224 */ /* 0x000fe200078e0025 */
[----:B------:R-:W-:Y:S01]  /*3990*/  MOV R131, R59 ;  /* 0x0000003b00837202 */ /* 0x000fe20000000f00 */
[----:B------:R-:W-:Y:S01]  /*39a0*/  BAR.SYNC.DEFER_BLOCKING 0x0 ;  /* 0x0000000000007b1d */ /* 0x000fe20000010000 */
[----:B------:R-:W-:-:S02]  /*39b0*/  MOV R127, R53 ;  /* 0x00000035007f7202 */ /* 0x000fc40000000f00 */
[----:B------:R-:W-:Y:S02]  /*39c0*/  MOV R81, R35 ;  /* 0x0000002300517202 */ /* 0x000fe40000000f00 */
[----:B------:R-:W-:Y:S02]  /*39d0*/  MOV R47, R8 ;  /* 0x00000008002f7202 */ /* 0x000fe40000000f00 */
[----:B------:R-:W-:Y:S02]  /*39e0*/  MOV R53, R23 ;  /* 0x0000001700357202 */ /* 0x000fe40000000f00 */
[----:B------:R-:W-:Y:S02]  /*39f0*/  MOV R59, R12 ;  /* 0x0000000c003b7202 */ /* 0x000fe40000000f00 */
[----:B------:R-:W-:Y:S02]  /*3a00*/  IADD3 R8, R24, -0x3f3504f3, RZ ;  /* 0xc0cafb0d18087810 */ /* 0x000fe40007ffe0ff */
[----:B------:R-:W-:Y:S01]  /*3a10*/  MOV R35, R5 ;  /* 0x0000000500237202 */ /* 0x000fe20000000f00 */
[----:B------:R-:W-:Y:S01]  /*3a20*/  IMAD R5, R118, c[0x0][0x1c0], RZ ;  /* 0x0000700076057a24 */ /* 0x000fe200078e02ff */
[----:B------:R-:W-:Y:S01]  /*3a30*/  MOV R71, R25 ;  /* 0x0000001900477202 */ /* 0x000fe20000000f00 */
[----:B------:R-:W-:Y:S01]  /*3a40*/  FMUL R25, R148, 8388608 ;  /* 0x4b00000094197820 */ /* 0x000fe20000400000 */
[----:B------:R-:W-:Y:S01]  /*3a50*/  LOP3.LUT R23, R133, 0x3000, R10, 0xf8, !PT ;  /* 0x0000300085177812 */ /* 0x000fe200078ef80a */
[----:B------:R-:W-:Y:S01]  /*3a60*/  IMAD R118, R118, c[0x0][0x1cc], RZ ;  /* 0x0000730076767a24 */ /* 0x000fe200078e02ff */
[----:B------:R-:W-:-:S02]  /*3a70*/  SHF.L.U32 R12, R130, 0x2, RZ ;  /* 0x00000002820c7819 */ /* 0x000fc400000006ff */
[----:B------:R-:W-:Y:S02]  /*3a80*/  MOV R109, R45 ;  /* 0x0000002d006d7202 */ /* 0x000fe40000000f00 */
[----:B------:R-:W-:Y:S02]  /*3a90*/  MOV R137, R57 ;  /* 0x0000003900897202 */ /* 0x000fe40000000f00 */
[----:B------:R-:W-:Y:S02]  /*3aa0*/  MOV R45, R15 ;  /* 0x0000000f002d7202 */ /* 0x000fe40000000f00 */
[----:B------:R-:W-:Y:S02]  /*3ab0*/  FSETP.GEU.AND P2, PT, R148, 1.175494350822287508e-38, PT ;  /* 0x008000009400780b */ /* 0x000fe40003f4e000 */
[----:B------:R-:W-:Y:S01]  /*3ac0*/  MOV R57, R27 ;  /* 0x0000001b00397202 */ /* 0x000fe20000000f00 */
[----:B------:R-:W-:Y:S01]  /*3ad0*/  FMUL R27, R146, 8388608 ;  /* 0x4b000000921b7820 */ /* 0x000fe20000400000 */
[----:B------:R-:W-:-:S02]  /*3ae0*/  LOP3.LUT R15, R8, 0xff800000, RZ, 0xc0, !PT ;  /* 0xff800000080f7812 */ /* 0x000fc400078ec0ff */
[C---:B------:R-:W-:Y:S02]  /*3af0*/  FSETP.GT.AND P0, PT, |R146|.reuse, 8.50705917302346158658e+37, PT ;  /* 0x7e8000009200780b */ /* 0x040fe40003f04200 */
[----:B------:R-:W-:Y:S01]  /*3b00*/  LOP3.LUT R23, R23, R12, RZ, 0x3c, !PT ;  /* 0x0000000c17177212 */ /* 0x000fe200078e3cff */
[C---:B------:R-:W-:Y:S01]  /*3b10*/  IMAD.HI R12, R5.reuse, 0x2, RZ ;  /* 0x00000002050c7827 */ /* 0x040fe200078e02ff */
[----:B------:R-:W-:Y:S02]  /*3b20*/  MOV R97, R43 ;  /* 0x0000002b00617202 */ /* 0x000fe40000000f00 */
[----:B------:R-:W-:Y:S02]  /*3b30*/  FSETP.GEU.AND P4, PT, R146, 1.175494350822287508e-38, PT ;  /* 0x008000009200780b */ /* 0x000fe40003f8e000 */
[----:B------:R-:W-:Y:S02]  /*3b40*/  SHF.L.U32 R20, R5, 0x1, RZ ;  /* 0x0000000105147819 */ /* 0x000fe400000006ff */
[----:B------:R-:W-:-:S02]  /*3b50*/  MOV R43, R9 ;  /* 0x00000009002b7202 */ /* 0x000fc40000000f00 */
[----:B------:R-:W-:Y:S01]  /*3b60*/  FSEL R25, R25, R148, !P2 ;  /* 0x0000009419197208 */ /* 0x000fe20005000000 */
[----:B------:R-:W0:Y:S01]  /*3b70*/  I2F R9, R15 ;  /* 0x0000000f00097306 */ /* 0x000e220000201400 */
[----:B------:R-:W-:Y:S01]  /*3b80*/  FSEL R5, RZ, -23, P2 ;  /* 0xc1b80000ff057808 */ /* 0x000fe20001000000 */
[----:B------:R-:W-:Y:S01]  /*3b90*/  @P0 FMUL R31, R31, 0.25 ;  /* 0x3e8000001f1f0820 */ /* 0x000fe20000400000 */
[C---:B------:R-:W-:Y:S01]  /*3ba0*/  FSETP.GEU.AND P2, PT, |R146|.reuse, 1.175494350822287508e-38, PT ;  /* 0x008000009200780b */ /* 0x040fe20003f4e200 */
[----:B------:R-:W-:Y:S01]  /*3bb0*/  @P0 FMUL R45, R45, 0.25 ;  /* 0x3e8000002d2d0820 */ /* 0x000fe20000400000 */
[----:B------:R-:W-:Y:S01]  /*3bc0*/  FSEL R27, R27, R146, !P4 ;  /* 0x000000921b1b7208 */ /* 0x000fe20006000000 */
[----:B------:R-:W-:Y:S01]  /*3bd0*/  @P0 FMUL R146, R146, 0.25 ;  /* 0x3e80000092920820 */ /* 0x000fe20000400000 */
[----:B------:R-:W-:Y:S01]  /*3be0*/  MOV R117, R49 ;  /* 0x0000003100757202 */ /* 0x000fe20000000f00 */
[----:B------:R-:W-:Y:S01]  /*3bf0*/  @P0 FMUL R14, R14, 0.25 ;  /* 0x3e8000000e0e0820 */ /* 0x000fe20000400000 */
[----:B------:R-:W-:Y:S01]  /*3c00*/  MOV R49, R19 ;  /* 0x0000001300317202 */ /* 0x000fe20000000f00 */
[----:B------:R-:W-:Y:S01]  /*3c10*/  IMAD.MOV.U32 R19, RZ, RZ, R4 ;  /* 0x000000ffff137224 */ /* 0x000fe200078e0004 */
[----:B------:R-:W-:Y:S01]  /*3c20*/  IADD3 R4, R27, -0x3f3504f3, RZ ;  /* 0xc0cafb0d1b047810 */ /* 0x000fe20007ffe0ff */
[----:B------:R-:W-:Y:S01]  /*3c30*/  @P0 FMUL R18, R18, 0.25 ;  /* 0x3e80000012120820 */ /* 0x000fe20000400000 */
[----:B------:R-:W-:Y:S01]  /*3c40*/  MOV R153, R67 ;  /* 0x0000004300997202 */ /* 0x000fe20000000f00 */
[----:B------:R-:W-:Y:S01]  /*3c50*/  @P0 FMUL R49, R49, 0.25 ;  /* 0x3e80000031310820 */ /* 0x000fe20000400000 */
[----:B------:R-:W-:Y:S01]  /*3c60*/  MOV R145, R61 ;  /* 0x0000003d00917202 */ /* 0x000fe20000000f00 */
[----:B------:R-:W-:Y:S01]  /*3c70*/  @!P2 FMUL R146, R146, 16777216 ;  /* 0x4b8000009292a820 */ /* 0x000fe20000400000 */
[----:B------:R-:W-:Y:S01]  /*3c80*/  MOV R101, R41 ;  /* 0x0000002900657202 */ /* 0x000fe20000000f00 */
[----:B------:R-:W-:Y:S01]  /*3c90*/  @P0 FMUL R53, R53, 0.25 ;  /* 0x3e80000035350820 */ /* 0x000fe20000400000 */
        /* <DEDUP_REMOVED lines=9> */
[----:B------:R-:W-:Y:S01]  /*3d30*/  IMAD.MOV.U32 R17, RZ, RZ, R7 ;  /* 0x000000ffff117224 */ /* 0x000fe200078e0007 */
[----:B------:R-:W-:Y:S01]  /*3d40*/  MOV R41, R11 ;  /* 0x0000000b00297202 */ /* 0x000fe20000000f00 */
[----:B------:R-:W-:Y:S01]  /*3d50*/  @P0 FMUL R55, R55, 0.25 ;  /* 0x3e80000037370820 */ /* 0x000fe20000400000 */
[----:B------:R-:W-:Y:S01]  /*3d60*/  MOV R29, R6 ;  /* 0x00000006001d7202 */ /* 0x000fe20000000f00 */
[----:B------:R-:W-:Y:S01]  /*3d70*/  @P0 FMUL R17, R17, 0.25 ;  /* 0x3e80000011110820 */ /* 0x000fe20000400000 */
[----:B------:R-:W-:Y:S01]  /*3d80*/  LOP3.LUT R34, R4, 0xff800000, RZ, 0xc0, !PT ;  /* 0xff80000004227812 */ /* 0x000fe200078ec0ff */
[----:B------:R-:W-:Y:S01]  /*3d90*/  @P0 FMUL R41, R41, 0.25 ;  /* 0x3e80000029290820 */ /* 0x000fe20000400000 */
[----:B------:R-:W-:Y:S01]  /*3da0*/  FSEL R4, RZ, -23, P1 ;  /* 0xc1b80000ff047808 */ /* 0x000fe20000800000 */
[----:B------:R-:W-:Y:S01]  /*3db0*/  @P0 FMUL R29, R29, 0.25 ;  /* 0x3e8000001d1d0820 */ /* 0x000fe20000400000 */
[----:B------:R-:W-:Y:S01]  /*3dc0*/  MOV R95, R36 ;  /* 0x00000024005f7202 */ /* 0x000fe20000000f00 */
[----:B------:R-:W-:Y:S01]  /*3dd0*/  @P0 FMUL R67, R67, 0.25 ;  /* 0x3e80000043430820 */ /* 0x000fe20000400000 */
[----:B------:R-:W-:Y:S01]  /*3de0*/  FSETP.GT.AND P1, PT, |R147|, 8.50705917302346158658e+37, PT ;  /* 0x7e8000009300780b */ /* 0x000fe20003f24200 */
[----:B------:R-:W-:Y:S01]  /*3df0*/  @P0 FMUL R83, R83, 0.25 ;  /* 0x3e80000053530820 */ /* 0x000fe20000400000 */
[----:B------:R-:W-:Y:S01]  /*3e00*/  FSETP.GEU.AND P3, PT, R147, 1.175494350822287508e-38, PT ;  /* 0x008000009300780b */ /* 0x000fe20003f6e000 */
[----:B0-----:R-:W-:Y:S01]  /*3e10*/  FFMA.FTZ R36, R9, 1.1920928955078125e-07, R4 ;  /* 0x3400000009247823 */ /* 0x001fe20000010004 */
[----:B------:R-:W-:Y:S01]  /*3e20*/  MOV R141, R63 ;  /* 0x0000003f008d7202 */ /* 0x000fe20000000f00 */
[----:B------:R-:W0:Y:S01]  /*3e30*/  MUFU.RCP R4, R146 ;  /* 0x0000009200047308 */ /* 0x000e220000001000 */
[----:B------:R-:W-:Y:S01]  /*3e40*/  @!P2 FMUL R17, R17, 16777216 ;  /* 0x4b8000001111a820 */ /* 0x000fe20000400000 */
[----:B------:R-:W-:Y:S01]  /*3e50*/  MOV R113, R51 ;  /* 0x0000003300717202 */ /* 0x000fe20000000f00 */
        /* <DEDUP_REMOVED lines=17> */
[----:B------:R-:W-:Y:S01]  /*3f70*/  FSETP.GT.AND P0, PT, |R148|, 8.50705917302346158658e+37, PT ;  /* 0x7e8000009400780b */ /* 0x000fe20003f04200 */
[----:B------:R-:W-:Y:S01]  /*3f80*/  @!P2 FMUL R57, R57, 16777216 ;  /* 0x4b8000003939a820 */ /* 0x000fe20000400000 */
[----:B------:R-:W-:Y:S01]  /*3f90*/  IADD3 R8, R25, -0x3f3504f3, RZ ;  /* 0xc0cafb0d19087810 */ /* 0x000fe20007ffe0ff */
        /* <DEDUP_REMOVED lines=9> */
[C---:B------:R-:W-:Y:S01]  /*4030*/  FSETP.GEU.AND P2, PT, |R147|.reuse, 1.175494350822287508e-38, PT ;  /* 0x008000009300780b */ /* 0x040fe20003f4e200 */
[C---:B------:R-:W-:Y:S01]  /*4040*/  FMUL R26, R147.reuse, 8388608 ;  /* 0x4b000000931a7820 */ /* 0x040fe20000400000 */
[----:B------:R-:W-:Y:S01]  /*4050*/  LOP3.LUT R32, R8, 0xff800000, RZ, 0xc0, !PT ;  /* 0xff80000008207812 */ /* 0x000fe200078ec0ff */
[----:B------:R-:W-:Y:S01]  /*4060*/  IMAD.MOV.U32 R51, RZ, RZ, R13 ;  /* 0x000000ffff337224 */ /* 0x000fe200078e000d */
[----:B------:R-:W-:Y:S01]  /*4070*/  MOV R111, R44 ;  /* 0x0000002c006f7202 */ /* 0x000fe20000000f00 */
[----:B0-----:R-:W-:Y:S01]  /*4080*/  FMUL R42, R4, R31 ;  /* 0x0000001f042a7220 */ /* 0x001fe20000400000 */
[----:B------:R-:W-:Y:S01]  /*4090*/  FSEL R26, R26, R147, !P3 ;  /* 0x000000931a1a7208 */ /* 0x000fe20005800000 */
[----:B------:R-:W-:Y:S01]  /*40a0*/  @P1 FMUL R147, R147, 0.25 ;  /* 0x3e80000093931820 */ /* 0x000fe20000400000 */
[----:B------:R-:W-:Y:S01]  /*40b0*/  MOV R129, R52 ;  /* 0x0000003400817202 */ /* 0x000fe20000000f00 */
[----:B------:R-:W-:Y:S01]  /*40c0*/  @P1 FMUL R35, R35, 0.25 ;  /* 0x3e80000023231820 */ /* 0x000fe20000400000 */
[----:B------:R-:W-:Y:S01]  /*40d0*/  IADD3 R10, R26, -0x3f3504f3, RZ ;  /* 0xc0cafb0d1a0a7810 */ /* 0x000fe20007ffe0ff */
[----:B------:R-:W-:Y:S01]  /*40e0*/  @P1 FMUL R19, R19, 0.25 ;  /* 0x3e80000013131820 */ /* 0x000fe20000400000 */
[----:B------:R-:W-:Y:S01]  /*40f0*/  MOV R121, R48 ;  /* 0x0000003000797202 */ /* 0x000fe20000000f00 */
[----:B------:R-:W-:Y:S01]  /*4100*/  @!P2 FMUL R147, R147, 16777216 ;  /* 0x4b8000009393a820 */ /* 0x000fe20000400000 */
[----:B------:R-:W-:Y:S01]  /*4110*/  LOP3.LUT R33, R10, 0xff800000, RZ, 0xc0, !PT ;  /* 0xff8000000a217812 */ /* 0x000fe200078ec0ff */
[----:B------:R-:W-:Y:S01]  /*4120*/  @P1 FMUL R43, R43, 0.25 ;  /* 0x3e8000002b2b1820 */ /* 0x000fe20000400000 */
[----:B------:R-:W-:Y:S01]  /*4130*/  SHF.L.U32 R10, R0, 0xb, RZ ;  /* 0x0000000b000a7819 */ /* 0x000fe200000006ff */
[----:B------:R-:W-:Y:S01]  /*4140*/  @P1 FMUL R47, R47, 0.25 ;  /* 0x3e8000002f2f1820 */ /* 0x000fe20000400000 */
[----:B------:R-:W-:Y:S01]  /*4150*/  MOV R103, R40 ;  /* 0x0000002800677202 */ /* 0x000fe20000000f00 */
[----:B------:R-:W-:Y:S01]  /*4160*/  @P1 FMUL R51, R51, 0.25 ;  /* 0x3e80000033331820 */ /* 0x000fe20000400000 */
[----:B------:R-:W-:Y:S01]  /*4170*/  LOP3.LUT R13, R10, 0x3000, RZ, 0xc0, !PT ;  /* 0x000030000a0d7812 */ /* 0x000fe200078ec0ff */
[----:B------:R-:W-:Y:S01]  /*4180*/  @P1 FMUL R59, R59, 0.25 ;  /* 0x3e8000003b3b1820 */ /* 0x000fe20000400000 */
[----:B------:R0:W-:Y:S01]  /*4190*/  I2F R8, R32 ;  /* 0x0000002000087306 */ /* 0x0001e20000201400 */
[----:B------:R-:W-:Y:S01]  /*41a0*/  @P1 FMUL R61, R61, 0.25 ;  /* 0x3e8000003d3d1820 */ /* 0x000fe20000400000 */
[----:B------:R-:W-:Y:S01]  /*41b0*/  LEA R22, R128, R13, 0x4 ;  /* 0x0000000d80167211 */ /* 0x000fe200078e20ff */
[----:B------:R-:W-:Y:S01]  /*41c0*/  @P1 FMUL R16, R16, 0.25 ;  /* 0x3e80000010101820 */ /* 0x000fe20000400000 */
[----:B------:R-:W-:Y:S01]  /*41d0*/  FSEL R7, RZ, -23, P4 ;  /* 0xc1b80000ff077808 */ /* 0x000fe20002000000 */
[----:B------:R-:W-:Y:S01]  /*41e0*/  @P1 FMUL R63, R63, 0.25 ;  /* 0x3e8000003f3f1820 */ /* 0x000fe20000400000 */
[----:B------:R-:W-:Y:S01]  /*41f0*/  MOV R159, R64 ;  /* 0x00000040009f7202 */ /* 0x000fe20000000f00 */
[----:B------:R-:W-:Y:S01]  /*4200*/  @P1 FMUL R65, R65, 0.25 ;  /* 0x3e80000041411820 */ /* 0x000fe20000400000 */
[----:B------:R1:W-:Y:S01]  /*4210*/  I2F R11, R33 ;  /* 0x00000021000b7306 */ /* 0x0003e20000201400 */
[----:B------:R-:W-:Y:S01]  /*4220*/  @P1 FMUL R71, R71, 0.25 ;  /* 0x3e80000047471820 */ /* 0x000fe20000400000 */
[----:B0-----:R-:W-:Y:S01]  /*4230*/  IADD3 R32, R25, -R32, RZ ;  /* 0x8000002019207210 */ /* 0x001fe20007ffe0ff */
[----:B------:R-:W-:Y:S01]  /*4240*/  @P1 FMUL R73, R73, 0.25 ;  /* 0x3e80000049491820 */ /* 0x000fe20000400000 */
[----:B------:R-:W-:Y:S01]  /*4250*/  ISETP.GE.U32.AND P4, PT, R27, 0x7f800000, PT ;  /* 0x7f8000001b00780c */ /* 0x000fe20003f86070 */
[----:B------:R-:W-:Y:S01]  /*4260*/  @P1 FMUL R77, R77, 0.25 ;  /* 0x3e8000004d4d1820 */ /* 0x000fe20000400000 */
[----:B------:R-:W-:Y:S01]  /*4270*/  LOP3.LUT R120, R22, 0x20, RZ, 0x3c, !PT ;  /* 0x0000002016787812 */ /* 0x000fe200078e3cff */
[----:B------:R-:W-:Y:S01]  /*4280*/  @P1 FMUL R79, R79, 0.25 ;  /* 0x3e8000004f4f1820 */ /* 0x000fe20000400000 */
[----:B------:R0:W-:Y:S01]  /*4290*/  I2F R10, R34 ;  /* 0x00000022000a7306 */ /* 0x0001e20000201400 */
[----:B------:R-:W-:Y:S01]  /*42a0*/  @P1 FMUL R85, R85, 0.25 ;  /* 0x3e80000055551820 */ /* 0x000fe20000400000 */
[----:B-1----:R-:W-:Y:S01]  /*42b0*/  IADD3 R33, R26, -R33, RZ ;  /* 0x800000211a217210 */ /* 0x002fe20007ffe0ff */
[----:B------:R-:W-:Y:S01]  /*42c0*/  @P1 FMUL R87, R87, 0.25 ;  /* 0x3e80000057571820 */ /* 0x000fe20000400000 */
[----:B------:R-:W-:Y:S01]  /*42d0*/  FSETP.GT.AND P1, PT, |R149|, 8.50705917302346158658e+37, PT ;  /* 0x7e8000009500780b */ /* 0x000fe20003f24200 */
[----:B------:R-:W-:Y:S01]  /*42e0*/  FMUL R54, R4, R55 ;  /* 0x0000003704367220 */ /* 0x000fe20000400000 */
[----:B------:R-:W-:Y:S01]  /*42f0*/  LOP3.LUT R104, R22, 0x60, RZ, 0x3c, !PT ;  /* 0x0000006016687812 */ /* 0x000fe200078e3cff */
[C---:B------:R-:W-:Y:S01]  /*4300*/  FMUL R31, R4.reuse, R57 ;  /* 0x00000039041f7220 */ /* 0x040fe20000400000 */
[----:B------:R-:W-:Y:S01]  /*4310*/  MOV R167, c[0x0][0x1c8] ;  /* 0x0000720000a77a02 */ /* 0x000fe20000000f00 */
[C---:B------:R-:W-:Y:S01]  /*4320*/  FMUL R28, R4.reuse, R17 ;  /* 0x00000011041c7220 */ /* 0x040fe20000400000 */
[----:B0-----:R-:W-:Y:S01]  /*4330*/  IADD3 R34, R27, -R34, RZ ;  /* 0x800000221b227210 */ /* 0x001fe20007ffe0ff */
[----:B------:R-:W-:Y:S01]  /*4340*/  FMUL R29, R4, R29 ;  /* 0x0000001d041d7220 */ /* 0x000fe20000400000 */
[----:B------:R-:W-:Y:S01]  /*4350*/  LOP3.LUT R132, R132, 0x1f8, RZ, 0xc0, !PT ;  /* 0x000001f884847812 */ /* 0x000fe200078ec0ff */
[----:B------:R-:W-:-:S02]  /*4360*/  FMUL R41, R4, R41 ;  /* 0x0000002904297220 */ /* 0x000fc40000400000 */
[C---:B------:R-:W-:Y:S02]  /*4370*/  FMUL R45, R4.reuse, R45 ;  /* 0x0000002d042d7220 */ /* 0x040fe40000400000 */
[C---:B------:R-:W-:Y:S02]  /*4380*/  FMUL R46, R4.reuse, R14 ;  /* 0x0000000e042e7220 */ /* 0x040fe40000400000 */
[C---:B------:R-:W-:Y:S02]  /*4390*/  FMUL R49, R4.reuse, R49 ;  /* 0x0000003104317220 */ /* 0x040fe40000400000 */
[C---:B------:R-:W-:Y:S02]  /*43a0*/  FMUL R50, R4.reuse, R18 ;  /* 0x0000001204327220 */ /* 0x040fe40000400000 */
[C---:B------:R-:W-:Y:S02]  /*43b0*/  FMUL R53, R4.reuse, R53 ;  /* 0x0000003504357220 */ /* 0x040fe40000400000 */
[----:B------:R-:W-:-:S02]  /*43c0*/  FMUL R56, R4, R67 ;  /* 0x0000004304387220 */ /* 0x000fc40000400000 */
[C---:B------:R-:W-:Y:S02]  /*43d0*/  FMUL R55, R4.reuse, R75 ;  /* 0x0000004b04377220 */ /* 0x040fe40000400000 */
[C---:B------:R-:W-:Y:S02]  /*43e0*/  FMUL R58, R4.reuse, R30 ;  /* 0x0000001e043a7220 */ /* 0x040fe40000400000 */
[C---:B------:R-:W-:Y:S02]  /*43f0*/  FMUL R57, R4.reuse, R81 ;  /* 0x0000005104397220 */ /* 0x040fe40000400000 */
[----:B------:R-:W-:Y:S02]  /*4400*/  FMUL R60, R4, R83 ;  /* 0x00000053043c7220 */ /* 0x000fe40000400000 */
[----:B------:R-:W0:Y:S01]  /*4410*/  MUFU.RCP R4, R147 ;  /* 0x0000009300047308 */ /* 0x000e220000001000 */
[----:B------:R-:W-:Y:S02]  /*4420*/  @!P2 FMUL R35, R35, 16777216 ;  /* 0x4b8000002323a820 */ /* 0x000fe40000400000 */
[----:B------:R-:W-:-:S02]  /*4430*/  @!P2 FMUL R19, R19, 16777216 ;  /* 0x4b8000001313a820 */ /* 0x000fc40000400000 */
[----:B------:R-:W-:Y:S02]  /*4440*/  @!P2 FMUL R43, R43, 16777216 ;  /* 0x4b8000002b2ba820 */ /* 0x000fe40000400000 */
[----:B------:R-:W-:Y:S02]  /*4450*/  @!P2 FMUL R47, R47, 16777216 ;  /* 0x4b8000002f2fa820 */ /* 0x000fe40000400000 */
[----:B------:R-:W-:Y:S02]  /*4460*/  @!P2 FMUL R51, R51, 16777216 ;  /* 0x4b8000003333a820 */ /* 0x000fe40000400000 */
[----:B------:R-:W-:Y:S02]  /*4470*/  @!P2 FMUL R59, R59, 16777216 ;  /* 0x4b8000003b3ba820 */ /* 0x000fe40000400000 */
        /* <DEDUP_REMOVED lines=9> */
[----:B------:R-:W-:Y:S01]  /*4510*/  @!P2 FMUL R87, R87, 16777216 ;  /* 0x4b8000005757a820 */ /* 0x000fe20000400000 */
[C---:B------:R-:W-:Y:S01]  /*4520*/  FSETP.GEU.AND P2, PT, |R148|.reuse, 1.175494350822287508e-38, PT ;  /* 0x008000009400780b */ /* 0x040fe20003f4e200 */
[----:B------:R-:W-:Y:S02]  /*4530*/  IMAD R6, R119, c[0x0][0x1c4], RZ ;  /* 0x0000710077067a24 */ /* 0x000fe400078e02ff */
[----:B------:R-:W-:Y:S02]  /*4540*/  @P0 FMUL R148, R148, 0.25 ;  /* 0x3e80000094940820 */ /* 0x000fe40000400000 */
[C---:B------:R-:W-:Y:S01]  /*4550*/  IMAD.HI R13, R6.reuse, 0x2, RZ ;  /* 0x00000002060d7827 */ /* 0x040fe200078e02ff */
[----:B------:R-:W-:Y:S02]  /*4560*/  SHF.L.U32 R21, R6, 0x1, RZ ;  /* 0x0000000106157819 */ /* 0x000fe400000006ff */
[----:B------:R-:W-:Y:S01]  /*4570*/  FSEL R6, RZ, -23, P3 ;  /* 0xc1b80000ff067808 */ /* 0x000fe20001800000 */
[C---:B0-----:R-:W-:Y:S01]  /*4580*/  FMUL R44, R4.reuse, R47 ;  /* 0x0000002f042c7220 */ /* 0x041fe20000400000 */
[----:B------:R-:W-:Y:S01]  /*4590*/  IADD3 R20, P5, P6, R21, c[0x0][0x178], R20 ;  /* 0x00005e0015147a10 */ /* 0x000fe20007ebe014 */
[----:B------:R-:W-:Y:S01]  /*45a0*/  FMUL R40, R4, R19 ;  /* 0x0000001304287220 */ /* 0x000fe20000400000 */
[----:B------:R-:W-:Y:S01]  /*45b0*/  FSETP.NEU.AND P3, PT, R24, RZ, PT ;  /* 0x000000ff1800720b */ /* 0x000fe20003f6d000 */
[----:B------:R-:W-:Y:S01]  /*45c0*/  @!P2 FMUL R148, R148, 16777216 ;  /* 0x4b8000009494a820 */ /* 0x000fe20000400000 */
[----:B------:R-:W-:Y:S01]  /*45d0*/  IADD3.X R21, R13, c[0x0][0x17c], R12, P5, P6 ;  /* 0x00005f000d157a10 */ /* 0x000fe20002fec40c */
[----:B------:R-:W-:Y:S01]  /*45e0*/  FMUL R47, R4, R51 ;  /* 0x00000033042f7220 */ /* 0x000fe20000400000 */
[----:B------:R-:W-:Y:S01]  /*45f0*/  ISETP.GE.U32.AND P5, PT, R26, 0x7f800000, PT ;  /* 0x7f8000001a00780c */ /* 0x000fe20003fa6070 */
        /* <DEDUP_REMOVED lines=10> */
[----:B------:R-:W-:Y:S01]  /*46a0*/  FMUL R16, R4, R79 ;  /* 0x0000004f04107220 */ /* 0x000fe20000400000 */
[----:B------:R-:W-:Y:S01]  /*46b0*/  F2FP.PACK_AB R14, R14, R19 ;  /* 0x000000130e0e723e */ /* 0x000fe200000000ff */
[C---:B------:R-:W-:Y:S02]  /*46c0*/  FMUL R12, R4.reuse, R85 ;  /* 0x00000055040c7220 */ /* 0x040fe40000400000 */
[----:B------:R-:W-:Y:S01]  /*46d0*/  FMUL R59, R4, R87 ;  /* 0x00000057043b7220 */ /* 0x000fe20000400000 */
[----:B------:R-:W-:Y:S01]  /*46e0*/  F2FP.PACK_AB R13, R13, R16 ;  /* 0x000000100d0d723e */ /* 0x000fe200000000ff */
[----:B------:R-:W-:Y:S01]  /*46f0*/  @P0 FMUL R89, R89, 0.25 ;  /* 0x3e80000059590820 */ /* 0x000fe20000400000 */
[----:B------:R-:W0:Y:S01]  /*4700*/  MUFU.RCP R4, R148 ;  /* 0x0000009400047308 */ /* 0x000e220000001000 */
[----:B------:R-:W-:Y:S01]  /*4710*/  @P0 FMUL R91, R91, 0.25 ;  /* 0x3e8000005b5b0820 */ /* 0x000fe20000400000 */
[----:B------:R-:W-:Y:S01]  /*4720*/  IADD3 R16, R24, -R15, RZ ;  /* 0x8000000f18107210 */ /* 0x000fe20007ffe0ff */
[----:B------:R-:W-:Y:S01]  /*4730*/  @P0 FMUL R97, R97, 0.25 ;  /* 0x3e80000061610820 */ /* 0x000fe20000400000 */
[----:B------:R-:W-:Y:S01]  /*4740*/  F2FP.PACK_AB R12, R12, R59 ;  /* 0x0000003b0c0c723e */ /* 0x000fe200000000ff */
[----:B------:R-:W-:Y:S01]  /*4750*/  @P0 FMUL R99, R99, 0.25 ;  /* 0x3e80000063630820 */ /* 0x000fe20000400000 */
[----:B------:R-:W-:Y:S01]  /*4760*/  MOV R59, 0x3dc6b27f ;  /* 0x3dc6b27f003b7802 */ /* 0x000fe20000000f00 */
[----:B------:R-:W-:Y:S01]  /*4770*/  @P0 FMUL R105, R105, 0.25 ;  /* 0x3e80000069690820 */ /* 0x000fe20000400000 */
[----:B------:R-:W-:Y:S01]  /*4780*/  F2FP.PACK_AB R15, R17, R18 ;  /* 0x00000012110f723e */ /* 0x000fe200000000ff */
[----:B------:R-:W-:Y:S01]  /*4790*/  @P0 FMUL R107, R107, 0.25 ;  /* 0x3e8000006b6b0820 */ /* 0x000fe20000400000 */
[----:B------:R-:W-:Y:S01]  /*47a0*/  F2FP.PACK_AB R18, R31, R56 ;  /* 0x000000381f12723e */ /* 0x000fe200000000ff */
[----:B------:R-:W-:Y:S01]  /*47b0*/  @P0 FMUL R113, R113, 0.25 ;  /* 0x3e80000071710820 */ /* 0x000fe20000400000 */
[----:B------:R-:W-:Y:S01]  /*47c0*/  F2FP.PACK_AB R17, R55, R58 ;  /* 0x0000003a3711723e */ /* 0x000fe200000000ff */
[----:B------:R-:W-:Y:S01]  /*47d0*/  @P0 FMUL R115, R115, 0.25 ;  /* 0x3e80000073730820 */ /* 0x000fe20000400000 */
[----:B------:R-:W-:Y:S01]  /*47e0*/  STS.128 [R23+0x800], R12 ;  /* 0x0008000c17007388 */ /* 0x000fe20000000c00 */
[----:B------:R-:W-:-:S02]  /*47f0*/  @P0 FMUL R123, R123, 0.25 ;  /* 0x3e8000007b7b0820 */ /* 0x000fc40000400000 */
[----:B------:R-:W-:Y:S02]  /*4800*/  @P0 FMUL R125, R125, 0.25 ;  /* 0x3e8000007d7d0820 */ /* 0x000fe40000400000 */
[----:B------:R-:W-:Y:S02]  /*4810*/  @P0 FMUL R131, R131, 0.25 ;  /* 0x3e80000083830820 */ /* 0x000fe40000400000 */
[----:B------:R-:W-:Y:S02]  /*4820*/  @P0 FMUL R135, R135, 0.25 ;  /* 0x3e80000087870820 */ /* 0x000fe40000400000 */
[----:B------:R-:W-:Y:S02]  /*4830*/  @P0 FMUL R141, R141, 0.25 ;  /* 0x3e8000008d8d0820 */ /* 0x000fe40000400000 */
[----:B------:R-:W-:Y:S02]  /*4840*/  @P0 FMUL R143, R143, 0.25 ;  /* 0x3e8000008f8f0820 */ /* 0x000fe40000400000 */
[----:B------:R-:W-:-:S02]  /*4850*/  @P0 FMUL R153, R153, 0.25 ;  /* 0x3e80000099990820 */ /* 0x000fc40000400000 */
[----:B------:R-:W-:Y:S01]  /*4860*/  @P0 FMUL R155, R155, 0.25 ;  /* 0x3e8000009b9b0820 */ /* 0x000fe20000400000 */
[C---:B------:R-:W-:Y:S01]  /*4870*/  FSETP.GEU.AND P0, PT, |R149|.reuse, 1.175494350822287508e-38, PT ;  /* 0x008000009500780b */ /* 0x040fe20003f0e200 */
[----:B------:R-:W-:Y:S02]  /*4880*/  @P1 FMUL R149, R149, 0.25 ;  /* 0x3e80000095951820 */ /* 0x000fe40000400000 */
        /* <DEDUP_REMOVED lines=15> */
[----:B------:R-:W-:Y:S01]  /*4980*/  @!P2 FMUL R155, R155, 16777216 ;  /* 0x4b8000009b9ba820 */ /* 0x000fe20000400000 */
[----:B------:R-:W-:Y:S01]  /*4990*/  FSETP.NEU.AND P2, PT, R25, RZ, PT ;  /* 0x000000ff1900720b */ /* 0x000fe20003f4d000 */
[----:B------:R-:W-:-:S02]  /*49a0*/  @!P0 FMUL R149, R149, 16777216 ;  /* 0x4b80000095958820 */ /* 0x000fc40000400000 */
[----:B------:R-:W-:Y:S02]  /*49b0*/  FFMA.FTZ R37, R8, 1.1920928955078125e-07, R5 ;  /* 0x3400000008257823 */ /* 0x000fe40000010005 */
[----:B------:R-:W-:Y:S02]  /*49c0*/  FFMA.FTZ R38, R11, 1.1920928955078125e-07, R6 ;  /* 0x340000000b267823 */ /* 0x000fe40000010006 */
[----:B------:R-:W-:Y:S02]  /*49d0*/  FFMA.FTZ R39, R10, 1.1920928955078125e-07, R7 ;  /* 0x340000000a277823 */ /* 0x000fe40000010007 */
[C---:B0-----:R-:W-:Y:S02]  /*49e0*/  FMUL R61, R4.reuse, R89 ;  /* 0x00000059043d7220 */ /* 0x041fe40000400000 */
[C---:B------:R-:W-:Y:S02]  /*49f0*/  FMUL R62, R4.reuse, R91 ;  /* 0x0000005b043e7220 */ /* 0x040fe40000400000 */
[----:B------:R-:W-:-:S02]  /*4a00*/  FMUL R65, R4, R97 ;  /* 0x0000006104417220 */ /* 0x000fc40000400000 */
[C---:B------:R-:W-:Y:S01]  /*4a10*/  FMUL R66, R4.reuse, R99 ;  /* 0x0000006304427220 */ /* 0x040fe20000400000 */
[----:B------:R-:W-:Y:S01]  /*4a20*/  SHF.L.U32 R99, R167, 0x5, RZ ;  /* 0x00000005a7637819 */ /* 0x000fe200000006ff */
[----:B------:R-:W-:Y:S01]  /*4a30*/  FMUL R71, R4, R105 ;  /* 0x0000006904477220 */ /* 0x000fe20000400000 */
[----:B------:R-:W-:Y:S01]  /*4a40*/  LOP3.LUT R105, R22, 0x40, RZ, 0x3c, !PT ;  /* 0x0000004016697812 */ /* 0x000fe200078e3cff */
[C---:B------:R-:W-:Y:S02]  /*4a50*/  FMUL R72, R4.reuse, R107 ;  /* 0x0000006b04487220 */ /* 0x040fe40000400000 */
[C---:B------:R-:W-:Y:S02]  /*4a60*/  FMUL R75, R4.reuse, R113 ;  /* 0x00000071044b7220 */ /* 0x040fe40000400000 */
[C---:B------:R-:W-:Y:S02]  /*4a70*/  FMUL R76, R4.reuse, R115 ;  /* 0x00000073044c7220 */ /* 0x040fe40000400000 */
[----:B------:R-:W-:-:S02]  /*4a80*/  FMUL R11, R4, R123 ;  /* 0x0000007b040b7220 */ /* 0x000fc40000400000 */
[C---:B------:R-:W-:Y:S01]  /*4a90*/  FMUL R30, R4.reuse, R125 ;  /* 0x0000007d041e7220 */ /* 0x040fe20000400000 */
[----:B------:R-:W-:Y:S01]  /*4aa0*/  F2FP.PACK_AB R76, R75, R76 ;  /* 0x0000004c4b4c723e */ /* 0x000fe200000000ff */
[C---:B------:R-:W-:Y:S02]  /*4ab0*/  FMUL R10, R4.reuse, R131 ;  /* 0x00000083040a7220 */ /* 0x040fe40000400000 */
[C---:B------:R-:W-:Y:S01]  /*4ac0*/  FMUL R79, R4.reuse, R135 ;  /* 0x00000087044f7220 */ /* 0x040fe20000400000 */
[----:B------:R-:W-:Y:S01]  /*4ad0*/  F2FP.PACK_AB R11, R11, R30 ;  /* 0x0000001e0b0b723e */ /* 0x000fe200000000ff */
[C---:B------:R-:W-:Y:S02]  /*4ae0*/  FMUL R9, R4.reuse, R141 ;  /* 0x0000008d04097220 */ /* 0x040fe40000400000 */
[----:B------:R-:W-:Y:S01]  /*4af0*/  FMUL R82, R4, R143 ;  /* 0x0000008f04527220 */ /* 0x000fe20000400000 */
[----:B------:R-:W-:Y:S01]  /*4b00*/  F2FP.PACK_AB R10, R10, R79 ;  /* 0x0000004f0a0a723e */ /* 0x000fe200000000ff */
[C---:B------:R-:W-:Y:S01]  /*4b10*/  FMUL R8, R4.reuse, R153 ;  /* 0x0000009904087220 */ /* 0x040fe20000400000 */
[----:B------:R-:W-:Y:S01]  /*4b20*/  F2FP.PACK_AB R79, R61, R62 ;  /* 0x0000003e3d4f723e */ /* 0x000fe200000000ff */
[----:B------:R-:W-:Y:S01]  /*4b30*/  FMUL R83, R4, R155 ;  /* 0x0000009b04537220 */ /* 0x000fe20000400000 */
[----:B------:R-:W-:Y:S01]  /*4b40*/  F2FP.PACK_AB R9, R9, R82 ;  /* 0x000000520909723e */ /* 0x000fe200000000ff */
[----:B------:R-:W0:Y:S01]  /*4b50*/  MUFU.RCP R4, R149 ;  /* 0x0000009500047308 */ /* 0x000e220000001000 */
[----:B------:R-:W-:Y:S01]  /*4b60*/  @P1 FMUL R127, R127, 0.25 ;  /* 0x3e8000007f7f1820 */ /* 0x000fe20000400000 */
[----:B------:R-:W-:Y:S01]  /*4b70*/  F2FP.PACK_AB R61, R47, R48 ;  /* 0x000000302f3d723e */ /* 0x000fe200000000ff */
[----:B------:R-:W-:Y:S01]  /*4b80*/  @P1 FMUL R129, R129, 0.25 ;  /* 0x3e80000081811820 */ /* 0x000fe20000400000 */
[----:B------:R-:W-:Y:S01]  /*4b90*/  F2FP.PACK_AB R8, R8, R83 ;  /* 0x000000530808723e */ /* 0x000fe200000000ff */
[----:B------:R-:W-:Y:S01]  /*4ba0*/  @P1 FMUL R137, R137, 0.25 ;  /* 0x3e80000089891820 */ /* 0x000fe20000400000 */
[----:B------:R-:W-:Y:S01]  /*4bb0*/  F2FP.PACK_AB R62, R43, R44 ;  /* 0x0000002c2b3e723e */ /* 0x000fe200000000ff */
[----:B------:R-:W-:-:S02]  /*4bc0*/  @P1 FMUL R139, R139, 0.25 ;  /* 0x3e8000008b8b1820 */ /* 0x000fc40000400000 */
[----:B------:R-:W-:Y:S01]  /*4bd0*/  @P1 FMUL R145, R145, 0.25 ;  /* 0x3e80000091911820 */ /* 0x000fe20000400000 */
[----:B------:R-:W-:Y:S01]  /*4be0*/  STS.128 [R23+0x80], R8 ;  /* 0x0000800817007388 */ /* 0x000fe20000000c00 */
[----:B------:R-:W-:Y:S02]  /*4bf0*/  @P1 FMUL R151, R151, 0.25 ;  /* 0x3e80000097971820 */ /* 0x000fe40000400000 */
[----:B------:R-:W-:Y:S02]  /*4c00*/  @P1 FMUL R157, R157, 0.25 ;  /* 0x3e8000009d9d1820 */ /* 0x000fe40000400000 */
[----:B------:R-:W-:Y:S02]  /*4c10*/  @P1 FMUL R159, R159, 0.25 ;  /* 0x3e8000009f9f1820 */ /* 0x000fe40000400000 */
[----:B------:R-:W-:Y:S02]  /*4c20*/  @P1 FMUL R93, R93, 0.25 ;  /* 0x3e8000005d5d1820 */ /* 0x000fe40000400000 */
[----:B------:R-:W-:-:S02]  /*4c30*/  @P1 FMUL R95, R95, 0.25 ;  /* 0x3e8000005f5f1820 */ /* 0x000fc40000400000 */
[----:B------:R-:W-:Y:S02]  /*4c40*/  @P1 FMUL R101, R101, 0.25 ;  /* 0x3e80000065651820 */ /* 0x000fe40000400000 */
[----:B------:R-:W-:Y:S02]  /*4c50*/  @P1 FMUL R103, R103, 0.25 ;  /* 0x3e80000067671820 */ /* 0x000fe40000400000 */
[----:B------:R-:W-:Y:S02]  /*4c60*/  @P1 FMUL R109, R109, 0.25 ;  /* 0x3e8000006d6d1820 */ /* 0x000fe40000400000 */
[----:B------:R-:W-:Y:S02]  /*4c70*/  @P1 FMUL R111, R111, 0.25 ;  /* 0x3e8000006f6f1820 */ /* 0x000fe40000400000 */
[----:B------:R-:W-:Y:S02]  /*4c80*/  @P1 FMUL R117, R117, 0.25 ;  /* 0x3e80000075751820 */ /* 0x000fe40000400000 */
[----:B------:R-:W-:Y:S01]  /*4c90*/  @P1 FMUL R121, R121, 0.25 ;  /* 0x3e80000079791820 */ /* 0x000fe20000400000 */
[----:B------:R-:W-:Y:S01]  /*4ca0*/  ISETP.GE.U32.AND P1, PT, R25, 0x7f800000, PT ;  /* 0x7f8000001900780c */ /* 0x000fe20003f26070 */
        /* <DEDUP_REMOVED lines=15> */
[----:B------:R-:W-:Y:S01]  /*4da0*/  @!P0 FMUL R121, R121, 16777216 ;  /* 0x4b80000079798820 */ /* 0x000fe20000400000 */
[----:B------:R-:W-:Y:S01]  /*4db0*/  ISETP.GE.U32.AND P0, PT, R24, 0x7f800000, PT ;  /* 0x7f8000001800780c */ /* 0x000fe20003f06070 */
[C---:B0-----:R-:W-:Y:S02]  /*4dc0*/  FMUL R7, R4.reuse, R127 ;  /* 0x0000007f04077220 */ /* 0x041fe40000400000 */
[C---:B------:R-:W-:Y:S02]  /*4dd0*/  FMUL R80, R4.reuse, R129 ;  /* 0x0000008104507220 */ /* 0x040fe40000400000 */
[----:B------:R-:W-:-:S02]  /*4de0*/  FMUL R85, R4, R157 ;  /* 0x0000009d04557220 */ /* 0x000fc40000400000 */
[C---:B------:R-:W-:Y:S01]  /*4df0*/  FMUL R86, R4.reuse, R159 ;  /* 0x0000009f04567220 */ /* 0x040fe20000400000 */
[----:B------:R-:W-:Y:S01]  /*4e00*/  F2FP.PACK_AB R7, R7, R80 ;  /* 0x000000500707723e */ /* 0x000fe200000000ff */
[C---:B------:R-:W-:Y:S02]  /*4e10*/  FMUL R5, R4.reuse, R145 ;  /* 0x0000009104057220 */ /* 0x040fe40000400000 */
[C---:B------:R-:W-:Y:S02]  /*4e20*/  FMUL R84, R4.reuse, R151 ;  /* 0x0000009704547220 */ /* 0x040fe40000400000 */
[C---:B------:R-:W-:Y:S02]  /*4e30*/  FMUL R6, R4.reuse, R137 ;  /* 0x0000008904067220 */ /* 0x040fe40000400000 */
[C---:B------:R-:W-:Y:S01]  /*4e40*/  FMUL R81, R4.reuse, R139 ;  /* 0x0000008b04517220 */ /* 0x040fe20000400000 */
[----:B------:R-:W-:Y:S01]  /*4e50*/  F2FP.PACK_AB R5, R5, R84 ;  /* 0x000000540505723e */ /* 0x000fe200000000ff */
[----:B------:R-:W-:-:S02]  /*4e60*/  FMUL R63, R4, R93 ;  /* 0x0000005d043f7220 */ /* 0x000fc40000400000 */
[----:B------:R-:W-:Y:S01]  /*4e70*/  FMUL R64, R4, R95 ;  /* 0x0000005f04407220 */ /* 0x000fe20000400000 */
[----:B------:R-:W-:Y:S01]  /*4e80*/  F2FP.PACK_AB R6, R6, R81 ;  /* 0x000000510606723e */ /* 0x000fe200000000ff */
[C---:B------:R-:W-:Y:S01]  /*4e90*/  FMUL R67, R4.reuse, R101 ;  /* 0x0000006504437220 */ /* 0x040fe20000400000 */
[----:B------:R-:W-:Y:S01]  /*4ea0*/  SHF.L.U32 R101, R167, 0x1, RZ ;  /* 0x00000001a7657819 */ /* 0x000fe200000006ff */
[C---:B------:R-:W-:Y:S02]  /*4eb0*/  FMUL R70, R4.reuse, R103 ;  /* 0x0000006704467220 */ /* 0x040fe40000400000 */
[C---:B------:R-:W-:Y:S02]  /*4ec0*/  FMUL R73, R4.reuse, R109 ;  /* 0x0000006d04497220 */ /* 0x040fe40000400000 */
[C---:B------:R-:W-:Y:S01]  /*4ed0*/  FMUL R74, R4.reuse, R111 ;  /* 0x0000006f044a7220 */ /* 0x040fe20000400000 */
[----:B------:R-:W-:Y:S01]  /*4ee0*/  F2FP.PACK_AB R58, R67, R70 ;  /* 0x00000046433a723e */ /* 0x000fe200000000ff */
[----:B------:R-:W-:Y:S01]  /*4ef0*/  FMUL R77, R4, R117 ;  /* 0x00000075044d7220 */ /* 0x000fe20000400000 */
[----:B------:R-:W-:Y:S01]  /*4f00*/  F2FP.PACK_AB R67, R28, R29 ;  /* 0x0000001d1c43723e */ /* 0x000fe200000000ff */
[----:B------:R-:W-:Y:S01]  /*4f10*/  FMUL R78, R4, R121 ;  /* 0x00000079044e7220 */ /* 0x000fe20000400000 */
[----:B------:R-:W-:Y:S01]  /*4f20*/  F2FP.PACK_AB R4, R85, R86 ;  /* 0x000000565504723e */ /* 0x000fe200000000ff */
[----:B------:R-:W-:Y:S01]  /*4f30*/  FADD R30, R16, -1 ;  /* 0xbf800000101e7421 */ /* 0x000fe20000000000 */
[----:B------:R-:W-:Y:S01]  /*4f40*/  F2FP.PACK_AB R16, R57, R60 ;  /* 0x0000003c3910723e */ /* 0x000fe200000000ff */
[----:B------:R-:W-:Y:S01]  /*4f50*/  FADD R32, R32, -1 ;  /* 0xbf80000020207421 */ /* 0x000fe20000000000 */
[----:B------:R-:W-:Y:S01]  /*4f60*/  F2FP.PACK_AB R56, R77, R78 ;  /* 0x0000004e4d38723e */ /* 0x000fe200000000ff */
[----:B------:R0:W-:Y:S01]  /*4f70*/  STS.128 [R23], R4 ;  /* 0x0000000417007388 */ /* 0x0001e20000000c00 */
[----:B------:R-:W-:Y:S01]  /*4f80*/  FFMA.FTZ R19, R30, R59, -0.16845393180847167969 ;  /* 0xbe2c7f301e137423 */ /* 0x000fe2000001003b */
[----:B------:R-:W-:Y:S01]  /*4f90*/  F2FP.PACK_AB R78, R65, R66 ;  /* 0x00000042414e723e */ /* 0x000fe200000000ff */
[----:B------:R-:W-:Y:S01]  /*4fa0*/  FADD R33, R33, -1 ;  /* 0xbf80000021217421 */ /* 0x000fe20000000000 */
[----:B------:R-:W-:Y:S01]  /*4fb0*/  F2FP.PACK_AB R60, R51, R52 ;  /* 0x00000034333c723e */ /* 0x000fe200000000ff */
[----:B------:R-:W-:Y:S01]  /*4fc0*/  FADD R34, R34, -1 ;  /* 0xbf80000022227421 */ /* 0x000fe20000000000 */
[----:B------:R-:W-:Y:S01]  /*4fd0*/  F2FP.PACK_AB R65, R45, R46 ;  /* 0x0000002e2d41723e */ /* 0x000fe200000000ff */
[C---:B------:R-:W-:Y:S01]  /*4fe0*/  FFMA.FTZ R31, R30.reuse, R19, 0.1716887056827545166 ;  /* 0x3e2fcf2a1e1f7423 */ /* 0x040fe20000010013 */
[----:B------:R-:W-:Y:S01]  /*4ff0*/  F2FP.PACK_AB R19, R53, R54 ;  /* 0x000000363513723e */ /* 0x000fe200000000ff */
[----:B------:R-:W-:Y:S01]  /*5000*/  IMAD R47, R167, 0xa, RZ ;  /* 0x0000000aa72f7824 */ /* 0x000fe200078e02ff */
[----:B------:R-:W-:Y:S01]  /*5010*/  F2FP.PACK_AB R66, R41, R42 ;  /* 0x0000002a2942723e */ /* 0x000fe200000000ff */
[----:B------:R-:W-:Y:S01]  /*5020*/  FFMA.FTZ R31, R30, R31, -0.17900948226451873779 ;  /* 0xbe374e431e1f7423 */ /* 0x000fe2000001001f */
[----:B------:R-:W-:Y:S01]  /*5030*/  F2FP.PACK_AB R77, R71, R72 ;  /* 0x00000048474d723e */ /* 0x000fe200000000ff */
[----:B------:R-:W-:Y:S01]  /*5040*/  STS.128 [R23+0x880], R16 ;  /* 0x0008801017007388 */ /* 0x000fe20000000c00 */
[----:B------:R-:W-:Y:S01]  /*5050*/  IMAD R51, R167, 0xc, RZ ;  /* 0x0000000ca7337824 */ /* 0x000fe200078e02ff */
[----:B------:R-:W-:Y:S01]  /*5060*/  F2FP.PACK_AB R57, R73, R74 ;  /* 0x0000004a4939723e */ /* 0x000fe200000000ff */
[CC--:B0-----:R-:W-:Y:S01]  /*5070*/  FFMA.FTZ R5, R32.reuse, R59.reuse, -0.16845393180847167969 ;  /* 0xbe2c7f3020057423 */ /* 0x0c1fe2000001003b */
[----:B------:R-:W-:Y:S01]  /*5080*/  BAR.SYNC.DEFER_BLOCKING 0x0 ;  /* 0x0000000000007b1d */ /* 0x000fe20000010000 */
[----:B------:R-:W-:Y:S01]  /*5090*/  FFMA.FTZ R4, R33, R59, -0.16845393180847167969 ;  /* 0xbe2c7f3021047423 */ /* 0x000fe2000001003b */
[----:B------:R-:W-:Y:S01]  /*50a0*/  @P4 MOV R6, 0x7f800000 ;  /* 0x7f80000000064802 */ /* 0x000fe20000000f00 */
[----:B------:R-:W-:-:S02]  /*50b0*/  FFMA.FTZ R5, R32, R5, 0.1716887056827545166 ;  /* 0x3e2fcf2a20057423 */ /* 0x000fc40000010005 */
[----:B------:R-:W-:Y:S01]  /*50c0*/  FFMA.FTZ R7, R34, R59, -0.16845393180847167969 ;  /* 0xbe2c7f3022077423 */ /* 0x000fe2000001003b */
[----:B------:R-:W-:Y:S01]  /*50d0*/  F2FP.PACK_AB R59, R63, R64 ;  /* 0x000000403f3b723e */ /* 0x000fe200000000ff */
[----:B------:R-:W-:Y:S01]  /*50e0*/  FFMA.FTZ R5, R32, R5, -0.17900948226451873779 ;  /* 0xbe374e4320057423 */ /* 0x000fe20000010005 */
[----:B------:R-:W-:Y:S01]  /*50f0*/  F2FP.PACK_AB R63, R35, R40 ;  /* 0x00000028233f723e */ /* 0x000fe200000000ff */
[----:B------:R-:W-:Y:S01]  /*5100*/  FFMA.FTZ R4, R33, R4, 0.1716887056827545166 ;  /* 0x3e2fcf2a21047423 */ /* 0x000fe20000010004 */
[----:B------:R-:W-:Y:S01]  /*5110*/  F2FP.PACK_AB R64, R49, R50 ;  /* 0x000000323140723e */ /* 0x000fe200000000ff */
[----:B------:R-:W-:Y:S02]  /*5120*/  FFMA.FTZ R7, R34, R7, 0.1716887056827545166 ;  /* 0x3e2fcf2a22077423 */ /* 0x000fe40000010007 */
[----:B------:R-:W-:Y:S02]  /*5130*/  FFMA.FTZ R31, R30, R31, 0.20512372255325317383 ;  /* 0x3e520bf41e1f7423 */ /* 0x000fe4000001001f */
[----:B------:R-:W-:-:S02]  /*5140*/  FFMA.FTZ R5, R32, R5, 0.20512372255325317383 ;  /* 0x3e520bf420057423 */ /* 0x000fc40000010005 */
[C---:B------:R-:W-:Y:S02]  /*5150*/  FFMA.FTZ R4, R33.reuse, R4, -0.17900948226451873779 ;  /* 0xbe374e4321047423 */ /* 0x040fe40000010004 */
[----:B------:R-:W-:Y:S02]  /*5160*/  FFMA.FTZ R7, R34, R7, -0.17900948226451873779 ;  /* 0xbe374e4322077423 */ /* 0x000fe40000010007 */
[----:B------:R-:W-:Y:S02]  /*5170*/  FFMA.FTZ R31, R30, R31, -0.24046532809734344482 ;  /* 0xbe763c8b1e1f7423 */ /* 0x000fe4000001001f */
[----:B------:R-:W-:Y:S01]  /*5180*/  FFMA.FTZ R5, R32, R5, -0.24046532809734344482 ;  /* 0xbe763c8b20057423 */ /* 0x000fe20000010005 */
[----:B------:R-:W0:Y:S01]  /*5190*/  LDS.128 R16, [R22] ;  /* 0x0000000016107984 */ /* 0x000e220000000c00 */
[----:B------:R-:W-:Y:S02]  /*51a0*/  FFMA.FTZ R4, R33, R4, 0.20512372255325317383 ;  /* 0x3e520bf421047423 */ /* 0x000fe40000010004 */
[----:B------:R-:W-:Y:S01]  /*51b0*/  FFMA.FTZ R7, R34, R7, 0.20512372255325317383 ;  /* 0x3e520bf422077423 */ /* 0x000fe20000010007 */
[----:B------:R-:W1:Y:S01]  /*51c0*/  LDS.128 R12, [R120] ;  /* 0x00000000780c7984 */ /* 0x000e620000000c00 */
[----:B------:R-:W-:-:S02]  /*51d0*/  FFMA.FTZ R31, R30, R31, 0.28857114911079406738 ;  /* 0x3e93bf991e1f7423 */ /* 0x000fc4000001001f */
[----:B------:R-:W-:Y:S01]  /*51e0*/  FFMA.FTZ R5, R32, R5, 0.28857114911079406738 ;  /* 0x3e93bf9920057423 */ /* 0x000fe20000010005 */
[----:B------:R-:W2:Y:S01]  /*51f0*/  LDS.128 R8, [R105] ;  /* 0x0000000069087984 */ /* 0x000ea20000000c00 */
[C---:B------:R-:W-:Y:S02]  /*5200*/  FFMA.FTZ R4, R33.reuse, R4, -0.24046532809734344482 ;  /* 0xbe763c8b21047423 */ /* 0x040fe40000010004 */
[----:B------:R-:W-:Y:S02]  /*5210*/  FFMA.FTZ R7, R34, R7, -0.24046532809734344482 ;  /* 0xbe763c8b22077423 */ /* 0x000fe40000010007 */
[----:B------:R-:W-:Y:S02]  /*5220*/  FFMA.FTZ R31, R30, R31, -0.36067417263984680176 ;  /* 0xbeb8aa491e1f7423 */ /* 0x000fe4000001001f */
[----:B------:R-:W-:Y:S02]  /*5230*/  FFMA.FTZ R5, R32, R5, -0.36067417263984680176 ;  /* 0xbeb8aa4920057423 */ /* 0x000fe40000010005 */
[----:B------:R-:W-:-:S02]  /*5240*/  FFMA.FTZ R4, R33, R4, 0.28857114911079406738 ;  /* 0x3e93bf9921047423 */ /* 0x000fc40000010004 */
[----:B------:R-:W-:Y:S02]  /*5250*/  FFMA.FTZ R7, R34, R7, 0.28857114911079406738 ;  /* 0x3e93bf9922077423 */ /* 0x000fe40000010007 */
[----:B------:R-:W-:Y:S02]  /*5260*/  FFMA.FTZ R31, R30, R31, 0.48089820146560668945 ;  /* 0x3ef6384a1e1f7423 */ /* 0x000fe4000001001f */
[----:B------:R-:W-:Y:S02]  /*5270*/  FFMA.FTZ R5, R32, R5, 0.48089820146560668945 ;  /* 0x3ef6384a20057423 */ /* 0x000fe40000010005 */
[----:B------:R-:W-:Y:S02]  /*5280*/  FFMA.FTZ R4, R33, R4, -0.36067417263984680176 ;  /* 0xbeb8aa4921047423 */ /* 0x000fe40000010004 */
[----:B------:R-:W-:Y:S02]  /*5290*/  FFMA.FTZ R7, R34, R7, -0.36067417263984680176 ;  /* 0xbeb8aa4922077423 */ /* 0x000fe40000010007 */
[----:B------:R-:W-:-:S02]  /*52a0*/  FFMA.FTZ R31, R30, R31, -0.72134751081466674805 ;  /* 0xbf38aa3b1e1f7423 */ /* 0x000fc4000001001f */
[----:B------:R-:W-:Y:S02]  /*52b0*/  FFMA.FTZ R5, R32, R5, -0.72134751081466674805 ;  /* 0xbf38aa3b20057423 */ /* 0x000fe40000010005 */
[C---:B------:R-:W-:Y:S02]  /*52c0*/  FFMA.FTZ R4, R33.reuse, R4, 0.48089820146560668945 ;  /* 0x3ef6384a21047423 */ /* 0x040fe40000010004 */
[----:B------:R-:W-:Y:S02]  /*52d0*/  FFMA.FTZ R7, R34, R7, 0.48089820146560668945 ;  /* 0x3ef6384a22077423 */ /* 0x000fe40000010007 */
[----:B------:R-:W-:Y:S02]  /*52e0*/  FMUL R31, R30, R31 ;  /* 0x0000001f1e1f7220 */ /* 0x000fe40000400000 */
[----:B------:R-:W-:Y:S02]  /*52f0*/  FMUL R5, R32, R5 ;  /* 0x0000000520057220 */ /* 0x000fe40000400000 */
[----:B------:R-:W-:-:S02]  /*5300*/  FFMA.FTZ R4, R33, R4, -0.72134751081466674805 ;  /* 0xbf38aa3b21047423 */ /* 0x000fc40000010004 */
[----:B------:R-:W-:Y:S02]  /*5310*/  FFMA.FTZ R7, R34, R7, -0.72134751081466674805 ;  /* 0xbf38aa3b22077423 */ /* 0x000fe40000010007 */
[----:B------:R-:W-:Y:S02]  /*5320*/  FMUL R31, R30, R31 ;  /* 0x0000001f1e1f7220 */ /* 0x000fe40000400000 */
[----:B------:R-:W-:Y:S02]  /*5330*/  FMUL R5, R32, R5 ;  /* 0x0000000520057220 */ /* 0x000fe40000400000 */
[----:B------:R-:W-:Y:S02]  /*5340*/  FMUL R4, R33, R4 ;  /* 0x0000000421047220 */ /* 0x000fe40000400000 */
[----:B------:R-:W-:Y:S02]  /*5350*/  FMUL R7, R34, R7 ;  /* 0x0000000722077220 */ /* 0x000fe40000400000 */
[----:B------:R-:W-:-:S02]  /*5360*/  FFMA.FTZ R31, R30, 1.4426950216293334961, R31 ;  /* 0x3fb8aa3b1e1f7823 */ /* 0x000fc4000001001f */
[----:B------:R-:W-:Y:S02]  /*5370*/  FFMA.FTZ R32, R32, 1.4426950216293334961, R5 ;  /* 0x3fb8aa3b20207823 */ /* 0x000fe40000010005 */
[----:B------:R-:W-:Y:S02]  /*5380*/  FMUL R4, R33, R4 ;  /* 0x0000000421047220 */ /* 0x000fe40000400000 */
[----:B------:R-:W-:Y:S02]  /*5390*/  @P0 IMAD.MOV.U32 R5, RZ, RZ, 0x7f800000 ;  /* 0x7f800000ff050424 */ /* 0x000fe400078e00ff */
[----:B------:R-:W-:Y:S02]  /*53a0*/  FMUL R7, R34, R7 ;  /* 0x0000000722077220 */ /* 0x000fe40000400000 */
[----:B------:R-:W-:Y:S01]  /*53b0*/  FADD R36, R36, R31 ;  /* 0x0000001f24247221 */ /* 0x000fe20000000000 */
[----:B------:R-:W-:Y:S01]  /*53c0*/  SHF.L.U32 R31, R167, 0x2, RZ ;  /* 0x00000002a71f7819 */ /* 0x000fe200000006ff */
[----:B------:R-:W-:Y:S01]  /*53d0*/  FFMA.FTZ R33, R33, 1.4426950216293334961, R4 ;  /* 0x3fb8aa3b21217823 */ /* 0x000fe20000010004 */
[----:B------:R-:W-:Y:S01]  /*53e0*/  @P1 MOV R4, 0x7f800000 ;  /* 0x7f80000000041802 */ /* 0x000fe20000000f00 */
[----:B------:R-:W-:Y:S01]  /*53f0*/  @P0 FFMA.FTZ R36, R24, R5, +INF ;  /* 0x7f80000018240423 */ /* 0x000fe20000010005 */
[----:B------:R-:W-:Y:S01]  /*5400*/  @P5 MOV R5, 0x7f800000 ;  /* 0x7f80000000055802 */ /* 0x000fe20000000f00 */
[----:B------:R-:W-:Y:S01]  /*5410*/  FFMA.FTZ R34, R34, 1.4426950216293334961, R7 ;  /* 0x3fb8aa3b22227823 */ /* 0x000fe20000010007 */
[----:B------:R-:W-:Y:S01]  /*5420*/  FSETP.NEU.AND P0, PT, R27, RZ, PT ;  /* 0x000000ff1b00720b */ /* 0x000fe20003f0d000 */
[----:B------:R-:W-:Y:S01]  /*5430*/  FADD R37, R37, R32 ;  /* 0x0000002025257221 */ /* 0x000fe20000000000 */
[----:B------:R-:W-:Y:S01]  /*5440*/  FSEL R36, R36, -INF , P3 ;  /* 0xff80000024247808 */ /* 0x000fe20001800000 */
[----:B------:R-:W-:-:S02]  /*5450*/  FADD R38, R38, R33 ;  /* 0x0000002126267221 */ /* 0x000fc40000000000 */
[----:B------:R-:W-:Y:S02]  /*5460*/  FADD R39, R39, R34 ;  /* 0x0000002227277221 */ /* 0x000fe40000000000 */
[----:B------:R-:W-:Y:S01]  /*5470*/  @P1 FFMA.FTZ R37, R25, R4, +INF ;  /* 0x7f80000019251423 */ /* 0x000fe20000010004 */
[C---:B------:R-:W-:Y:S01]  /*5480*/  FSETP.NEU.AND P1, PT, R26.reuse, RZ, PT ;  /* 0x000000ff1a00720b */ /* 0x040fe20003f2d000 */
[----:B------:R-:W-:Y:S01]  /*5490*/  @P5 FFMA.FTZ R38, R26, R5, +INF ;  /* 0x7f8000001a265423 */ /* 0x000fe20000010005 */
[----:B------:R-:W-:Y:S01]  /*54a0*/  LEA R26, P6, R167, R20, 0x2 ;  /* 0x00000014a71a7211 */ /* 0x000fe200078c10ff */
[----:B------:R-:W-:Y:S01]  /*54b0*/  @P4 FFMA.FTZ R39, R27, R6, +INF ;  /* 0x7f8000001b274423 */ /* 0x000fe20000010006 */
[CC--:B------:R-:W-:Y:S01]  /*54c0*/  LEA R30, P5, R167.reuse, R20.reuse, 0x3 ;  /* 0x00000014a71e7211 */ /* 0x0c0fe200078a18ff */
[----:B------:R-:W3:Y:S01]  /*54d0*/  LDS.128 R4, [R104] ;  /* 0x0000000068047984 */ /* 0x000ee20000000c00 */
[----:B------:R-:W-:Y:S01]  /*54e0*/  IMAD R35, R167, 0x6, RZ ;  /* 0x00000006a7237824 */ /* 0x000fe200078e02ff */
[-C--:B------:R-:W-:Y:S01]  /*54f0*/  LEA.HI.X.SX32 R27, R101, R21.reuse, 0x1, P6 ;  /* 0x00000015651b7211 */ /* 0x080fe200030f0eff */
[C---:B------:R-:W-:Y:S01]  /*5500*/  IMAD R25, R167.reuse, 0x3, RZ ;  /* 0x00000003a7197824 */ /* 0x040fe200078e02ff */
[----:B------:R-:W-:Y:S01]  /*5510*/  BAR.SYNC.DEFER_BLOCKING 0x0 ;  /* 0x0000000000007b1d */ /* 0x000fe20000010000 */
        /* <DEDUP_REMOVED lines=8> */
[----:B------:R-:W-:Y:S01]  /*55a0*/  IMAD.SHL.U32 R43, R167, 0x8, RZ ;  /* 0x00000008a72b7824 */ /* 0x000fe200078e00ff */
        /* <DEDUP_REMOVED lines=11> */
[----:B------:R-:W-:Y:S01]  /*5660*/  IMAD R53, R167, 0xd, RZ ;  /* 0x0000000da7357824 */ /* 0x000fe200078e02ff */
[----:B------:R-:W-:Y:S01]  /*5670*/  IADD3 R44, P5, R75, R20, RZ ;  /* 0x000000144b2c7210 */ /* 0x000fe20007fbe0ff */
[----:B------:R-:W-:Y:S01]  /*5680*/  IMAD R107, R167, 0x22, RZ ;  /* 0x00000022a76b7824 */ /* 0x000fe200078e02ff */
[----:B------:R4:W-:Y:S01]  /*5690*/  STS.128 [R23+0x880], R64 ;  /* 0x0008804017007388 */ /* 0x0009e20000000c00 */
[----:B------:R-:W-:Y:S01]  /*56a0*/  LEA.HI.X.SX32 R41, R43, R21, 0x1, P6 ;  /* 0x000000152b297211 */ /* 0x000fe200030f0eff */
[----:B------:R-:W-:Y:S01]  /*56b0*/  IMAD R95, R167, 0x1e, RZ ;  /* 0x0000001ea75f7824 */ /* 0x000fe200078e02ff */
[----:B------:R-:W-:Y:S01]  /*56c0*/  FSEL R39, R39, -INF , P0 ;  /* 0xff80000027277808 */ /* 0x000fe20000000000 */
[----:B------:R5:W-:Y:S01]  /*56d0*/  STS.128 [R23+0x80], R76 ;  /* 0x0000804c17007388 */ /* 0x000be20000000c00 */
[----:B------:R-:W-:-:S02]  /*56e0*/  IMAD R115, R167, 0x26, RZ ;  /* 0x00000026a7737824 */ /* 0x000fc400078e02ff */
[C---:B------:R-:W-:Y:S01]  /*56f0*/  IMAD R121, R167.reuse, 0x28, RZ ;  /* 0x00000028a7797824 */ /* 0x040fe200078e02ff */
[----:B------:R0:W-:Y:S01]  /*5700*/  STS.128 [R23+0x800], R60 ;  /* 0x0008003c17007388 */ /* 0x0001e20000000c00 */
[C---:B------:R-:W-:Y:S02]  /*5710*/  IMAD R111, R167.reuse, 0x24, RZ ;  /* 0x00000024a76f7824 */ /* 0x040fe400078e02ff */
[C---:B------:R-:W-:Y:S01]  /*5720*/  IMAD R129, R167.reuse, 0x2c, RZ ;  /* 0x0000002ca7817824 */ /* 0x040fe200078e02ff */
[----:B------:R1:W-:Y:S01]  /*5730*/  STS.128 [R23], R56 ;  /* 0x0000003817007388 */ /* 0x0003e20000000c00 */
[C---:B------:R-:W-:Y:S02]  /*5740*/  IMAD R133, R167.reuse, 0x2e, RZ ;  /* 0x0000002ea7857824 */ /* 0x040fe400078e02ff */
[C---:B------:R-:W-:Y:S01]  /*5750*/  IMAD R125, R167.reuse, 0x2a, RZ ;  /* 0x0000002aa77d7824 */ /* 0x040fe200078e02ff */
[----:B------:R-:W-:Y:S01]  /*5760*/  BAR.SYNC.DEFER_BLOCKING 0x0 ;  /* 0x0000000000007b1d */ /* 0x000fe20000010000 */
[----:B----4-:R-:W-:-:S02]  /*5770*/  IMAD R65, R167, 0x12, RZ ;  /* 0x00000012a7417824 */ /* 0x010fc400078e02ff */
[C---:B------:R-:W-:Y:S02]  /*5780*/  IMAD R67, R167.reuse, 0x13, RZ ;  /* 0x00000013a7437824 */ /* 0x040fe400078e02ff */
[----:B-----5:R-:W-:Y:S01]  /*5790*/  IMAD R79, R167, 0x16, RZ ;  /* 0x00000016a74f7824 */ /* 0x020fe200078e02ff */
[-C--:B------:R-:W-:Y:S01]  /*57a0*/  IADD3 R42, P4, R65, R20.reuse, RZ ;  /* 0x00000014412a7210 */ /* 0x080fe20007f9e0ff */
[C---:B------:R-:W-:Y:S01]  /*57b0*/  IMAD R141, R167.reuse, 0x32, RZ ;  /* 0x00000032a78d7824 */ /* 0x040fe200078e02ff */
[C---:B0-----:R-:W-:Y:S01]  /*57c0*/  SHF.L.U32 R61, R167.reuse, 0x4, RZ ;  /* 0x00000004a73d7819 */ /* 0x041fe200000006ff */
[----:B------:R-:W-:Y:S01]  /*57d0*/  IMAD R63, R167, 0x11, RZ ;  /* 0x00000011a73f7824 */ /* 0x000fe200078e02ff */
[-C--:B------:R-:W-:Y:S01]  /*57e0*/  IADD3 R46, P6, R79, R20.reuse, RZ ;  /* 0x000000144f2e7210 */ /* 0x080fe20007fde0ff */
[----:B------:R-:W-:Y:S01]  /*57f0*/  IMAD R81, R167, 0x17, RZ ;  /* 0x00000017a7517824 */ /* 0x000fe200078e02ff */
[-C--:B------:R-:W-:Y:S01]  /*5800*/  LEA.HI.X.SX32 R43, R45, R21.reuse, 0x1, P4 ;  /* 0x000000152d2b7211 */ /* 0x080fe200020f0eff */
[----:B-1----:R-:W-:Y:S01]  /*5810*/  IMAD R57, R167, 0xf, RZ ;  /* 0x0000000fa7397824 */ /* 0x002fe200078e02ff */
        /* <DEDUP_REMOVED lines=65> */
[C---:B------:R-:W-:Y:S01]  /*5c30*/  IMAD R131, R167.reuse, 0x2d, RZ ;  /* 0x0000002da7837824 */ /* 0x040fe200078e02ff */
[CC--:B------:R-:W-:Y:S01]  /*5c40*/  LEA.HI.X.SX32 R101, R167.reuse, R21.reuse, 0x1, P5 ;  /* 0x00000015a7657211 */ /* 0x0c0fe200028f0eff */
        /* <DEDUP_REMOVED lines=52> */
[----:B------:R0:W-:Y:S01]  /*5f90*/  STG.E.U16 [R20.64], R16 ;  /* 0x0000001014007986 */ /* 0x0001e2000c101506 */
[-C--:B------:R-:W-:Y:S01]  /*5fa0*/  IADD3 R112, P4, R185, R20.reuse, RZ ;  /* 0x00000014b9707210 */ /* 0x080fe20007f9e0ff */
[----:B------:R-:W-:Y:S01]  /*5fb0*/  FFMA R36, R36, 0.69314718246459960938, R69 ;  /* 0x3f31721824247823 */ /* 0x000fe20000000045 */
[----:B------:R-:W-:Y:S01]  /*5fc0*/  LEA.HI.X.SX32 R109, R117, R21, 0x1, P6 ;  /* 0x00000015756d7211 */ /* 0x000fe200030f0eff */
[----:B------:R-:W-:Y:S01]  /*5fd0*/  FFMA R39, R39, 0.69314718246459960938, R2 ;  /* 0x3f31721827277823 */ /* 0x000fe20000000002 */
[----:B------:R-:W-:-:S02]  /*5fe0*/  IADD3 R114, P6, R187, R20, RZ ;  /* 0x00000014bb727210 */ /* 0x000fc40007fde0ff */
[-C--:B------:R-:W-:Y:S02]  /*5ff0*/  LEA.HI.X.SX32 R111, R121, R21.reuse, 0x1, P5 ;  /* 0x00000015796f7211 */ /* 0x080fe400028f0eff */
[-C--:B------:R-:W-:Y:S02]  /*6000*/  IADD3 R116, P5, R189, R20.reuse, RZ ;  /* 0x00000014bd747210 */ /* 0x080fe40007fbe0ff */
[-C--:B------:R-:W-:Y:S02]  /*6010*/  LEA.HI.X.SX32 R113, R123, R21.reuse, 0x1, P4 ;  /* 0x000000157b717211 */ /* 0x080fe400020f0eff */
[-C--:B------:R-:W-:Y:S02]  /*6020*/  IADD3 R122, P4, R191, R20.reuse, RZ ;  /* 0x00000014bf7a7210 */ /* 0x080fe40007f9e0ff */
[----:B------:R-:W-:Y:S02]  /*6030*/  LEA.HI.X.SX32 R115, R125, R21, 0x1, P6 ;  /* 0x000000157d737211 */ /* 0x000fe400030f0eff */
        /* <DEDUP_REMOVED lines=32> */
[-C--:B------:R-:W-:Y:S02]  /*6240*/  LEA.HI.X.SX32 R157, R159, R21.reuse, 0x1, P4 ;  /* 0x000000159f9d7211 */ /* 0x080fe400020f0eff */
[-C--:B------:R-:W-:Y:S02]  /*6250*/  IADD3 R160, P5, R225, R20.reuse, RZ ;  /* 0x00000014e1a07210 */ /* 0x080fe40007fbe0ff */
[-C--:B------:R-:W-:Y:S02]  /*6260*/  LEA.HI.X.SX32 R159, R161, R21.reuse, 0x1, P6 ;  /* 0x00000015a19f7211 */ /* 0x080fe400030f0eff */
[----:B------:R-:W-:Y:S02]  /*6270*/  IADD3 R162, P6, R227, R20, RZ ;  /* 0x00000014e3a27210 */ /* 0x000fe40007fde0ff */
[----:B------:R-:W-:-:S02]  /*6280*/  LEA.HI.X.SX32 R161, R163, R21, 0x1, P5 ;  /* 0x00000015a3a17211 */ /* 0x000fc400028f0eff */
[----:B------:R-:W-:Y:S02]  /*6290*/  IADD3 R154, P4, R229, R20, RZ ;  /* 0x00000014e59a7210 */ /* 0x000fe40007f9e0ff */
[-C--:B------:R-:W-:Y:S02]  /*62a0*/  LEA.HI.X.SX32 R163, R23, R21.reuse, 0x1, P6 ;  /* 0x0000001517a37211 */ /* 0x080fe400030f0eff */
[----:B------:R-:W-:Y:S02]  /*62b0*/  SHF.L.U32 R23, R0, 0x3, RZ ;  /* 0x0000000300177819 */ /* 0x000fe400000006ff */
[----:B------:R-:W-:Y:S02]  /*62c0*/  LEA.HI.X.SX32 R155, R165, R21, 0x1, P4 ;  /* 0x00000015a59b7211 */ /* 0x000fe400020f0eff */
[----:B0-----:R-:W-:Y:S02]  /*62d0*/  PRMT R21, R16, 0x7632, R21 ;  /* 0x0000763210157816 */ /* 0x001fe40000000015 */
[----:B------:R-:W-:-:S02]  /*62e0*/  LOP3.LUT R164, R23, 0x38, RZ, 0xc0, !PT ;  /* 0x0000003817a47812 */ /* 0x000fc400078ec0ff */
[----:B------:R-:W-:Y:S01]  /*62f0*/  LOP3.LUT R23, R0, 0xf0, RZ, 0xc0, !PT ;  /* 0x000000f000177812 */ /* 0x000fe200078ec0ff */
[----:B------:R0:W-:Y:S01]  /*6300*/  STG.E.U16 [R100.64], R21 ;  /* 0x0000001564007986 */ /* 0x0001e2000c101506 */
[----:B------:R-:W-:Y:S02]  /*6310*/  SHF.R.U32.HI R0, RZ, 0x1, R0 ;  /* 0x00000001ff007819 */ /* 0x000fe40000011600 */
[----:B------:R-:W-:Y:S01]  /*6320*/  LEA R23, R23, R164, 0x2 ;  /* 0x000000a417177211 */ /* 0x000fe200078e10ff */
[----:B------:R1:W-:Y:S01]  /*6330*/  STG.E.U16 [R26.64], R12 ;  /* 0x0000000c1a007986 */ /* 0x0003e2000c101506 */
[----:B------:R-:W-:Y:S02]  /*6340*/  LOP3.LUT R0, R0, 0x4, RZ, 0xc0, !PT ;  /* 0x0000000400007812 */ /* 0x000fe400078ec0ff */
[----:B--2---:R-:W-:Y:S02]  /*6350*/  PRMT R16, R8, 0x7632, R16 ;  /* 0x0000763208107816 */ /* 0x004fe40000000010 */
[C---:B------:R-:W-:Y:S01]  /*6360*/  SHF.L.U32 R2, R118.reuse, 0x2, RZ ;  /* 0x0000000276027819 */ /* 0x040fe200000006ff */
[----:B------:R-:W-:Y:S01]  /*6370*/  IMAD.HI R118, R118, 0x4, RZ ;  /* 0x0000000476767827 */ /* 0x000fe200078e02ff */
[----:B0-----:R-:W-:-:S02]  /*6380*/  PRMT R21, R17, 0x7632, R21 ;  /* 0x0000763211157816 */ /* 0x001fc40000000015 */
[----:B-1----:R-:W-:Y:S02]  /*6390*/  PRMT R27, R12, 0x7632, R27 ;  /* 0x000076320c1b7816 */ /* 0x002fe4000000001b */
[----:B------:R-:W-:Y:S02]  /*63a0*/  IADD3 R12, R0, R23, RZ ;  /* 0x00000017000c7210 */ /* 0x000fe40007ffe0ff */
[----:B---3--:R-:W-:Y:S01]  /*63b0*/  PRMT R0, R4, 0x7632, R0 ;  /* 0x0000763204007816 */ /* 0x008fe20000000000 */
[----:B------:R0:W-:Y:S04]  /*63c0*/  STG.E.U16 [R28.64], R27 ;  /* 0x0000001b1c007986 */ /* 0x0001e8000c101506 */
[----:B------:R1:W-:Y:S04]  /*63d0*/  STG.E.U16 [R30.64], R8 ;  /* 0x000000081e007986 */ /* 0x0003e8000c101506 */
[----:B------:R2:W-:Y:S04]  /*63e0*/  STG.E.U16 [R24.64], R16 ;  /* 0x0000001018007986 */ /* 0x0005e8000c101506 */
[----:B------:R3:W-:Y:S01]  /*63f0*/  STG.E.U16 [R32.64], R4 ;  /* 0x0000000420007986 */ /* 0x0007e2000c101506 */
[----:B0-----:R-:W-:-:S02]  /*6400*/  PRMT R28, R9, 0x7632, R28 ;  /* 0x00007632091c7816 */ /* 0x001fc4000000001c */
[----:B-1----:R-:W-:Y:S01]  /*6410*/  PRMT R8, R13, 0x7632, R8 ;  /* 0x000076320d087816 */ /* 0x002fe20000000008 */
[----:B------:R0:W-:Y:S01]  /*6420*/  STG.E.U16 [R34.64], R0 ;  /* 0x0000000022007986 */ /* 0x0001e2000c101506 */
[----:B--2---:R-:W-:-:S03]  /*6430*/  PRMT R16, R5, 0x7632, R16 ;  /* 0x0000763205107816 */ /* 0x004fc60000000010 */
[----:B------:R1:W-:Y:S01]  /*6440*/  STG.E.U16 [R40.64], R17 ;  /* 0x0000001128007986 */ /* 0x0003e2000c101506 */
[----:B---3--:R-:W-:-:S03]  /*6450*/  PRMT R4, R14, 0x7632, R4 ;  /* 0x000076320e047816 */ /* 0x008fc60000000004 */
[----:B------:R2:W-:Y:S04]  /*6460*/  STG.E.U16 [R42.64], R21 ;  /* 0x000000152a007986 */ /* 0x0005e8000c101506 */
[----:B------:R3:W-:Y:S01]  /*6470*/  STG.E.U16 [R44.64], R13 ;  /* 0x0000000d2c007986 */ /* 0x0007e2000c101506 */
[----:B0-----:R-:W-:-:S03]  /*6480*/  PRMT R0, R18, 0x7632, R0 ;  /* 0x0000763212007816 */ /* 0x001fc60000000000 */
[----:B------:R-:W0:Y:S01]  /*6490*/  LDS.128 R20, [R22] ;  /* 0x0000000016147984 */ /* 0x000e220000000c00 */
[----:B-1----:R-:W-:-:S03]  /*64a0*/  PRMT R40, R15, 0x7632, R40 ;  /* 0x000076320f287816 */ /* 0x002fc60000000028 */
[----:B------:R1:W-:Y:S01]  /*64b0*/  STG.E.U16 [R46.64], R8 ;  /* 0x000000082e007986 */ /* 0x0003e2000c101506 */
[----:B--2---:R-:W-:-:S03]  /*64c0*/  PRMT R42, R11, 0x7632, R42 ;  /* 0x000076320b2a7816 */ /* 0x004fc6000000002a */
[----:B------:R-:W-:Y:S01]  /*64d0*/  STG.E.U16 [R48.64], R9 ;  /* 0x0000000930007986 */ /* 0x000fe2000c101506 */
[----:B---3--:R-:W-:-:S03]  /*64e0*/  PRMT R45, R7, 0x7632, R45 ;  /* 0x00007632072d7816 */ /* 0x008fc6000000002d */
[----:B------:R-:W2:Y:S04]  /*64f0*/  LDS.128 R24, [R120] ;  /* 0x0000000078187984 */ /* 0x000ea80000000c00 */
[----:B------:R-:W-:Y:S01]  /*6500*/  STG.E.U16 [R50.64], R28 ;  /* 0x0000001c32007986 */ /* 0x000fe2000c101506 */
[----:B-1----:R-:W-:-:S03]  /*6510*/  PRMT R8, R10, 0x7632, R8 ;  /* 0x000076320a087816 */ /* 0x002fc60000000008 */
[----:B------:R-:W1:Y:S04]  /*6520*/  LDS.128 R28, [R105] ;  /* 0x00000000691c7984 */ /* 0x000e680000000c00 */
[----:B------:R-:W3:Y:S04]  /*6530*/  LDS.128 R32, [R104] ;  /* 0x0000000068207984 */ /* 0x000ee80000000c00 */
[----:B------:R4:W-:Y:S04]  /*6540*/  STG.E.U16 [R52.64], R5 ;  /* 0x0000000534007986 */ /* 0x0009e8000c101506 */
[----:B------:R-:W-:Y:S04]  /*6550*/  STG.E.U16 [R58.64], R16 ;  /* 0x000000103a007986 */ /* 0x000fe8000c101506 */
[----:B------:R-:W-:Y:S04]  /*6560*/  STG.E.U16 [R70.64], R18 ;  /* 0x0000001246007986 */ /* 0x000fe8000c101506 */
[----:B------:R5:W-:Y:S01]  /*6570*/  STG.E.U16 [R60.64], R0 ;  /* 0x000000003c007986 */ /* 0x000be2000c101506 */
[----:B----4-:R-:W-:-:S02]  /*6580*/  PRMT R5, R6, 0x7632, R5 ;  /* 0x0000763206057816 */ /* 0x010fc40000000005 */
[----:B0-----:R-:W-:Y:S01]  /*6590*/  PRMT R46, R20, 0x7632, R46 ;  /* 0x00007632142e7816 */ /* 0x001fe2000000002e */
[----:B------:R-:W-:Y:S04]  /*65a0*/  STG.E.U16 [R72.64], R14 ;  /* 0x0000000e48007986 */ /* 0x000fe8000c101506 */
[----:B------:R0:W-:Y:S04]  /*65b0*/  STG.E.U16 [R62.64], R4 ;  /* 0x000000043e007986 */ /* 0x0001e8000c101506 */
[----:B------:R3:W-:Y:S01]  /*65c0*/  STG.E.U16 [R54.64], R10 ;  /* 0x0000000a36007986 */ /* 0x0007e2000c101506 */
[----:B-----5:R-:W-:-:S02]  /*65d0*/  PRMT R0, R19, 0x7632, R0 ;  /* 0x0000763213007816 */ /* 0x020fc40000000000 */
[----:B--2---:R-:W-:Y:S01]  /*65e0*/  PRMT R48, R24, 0x7632, R48 ;  /* 0x0000763218307816 */ /* 0x004fe20000000030 */
[----:B------:R2:W-:Y:S01]  /*65f0*/  STG.E.U16 [R64.64], R8 ;  /* 0x0000000840007986 */ /* 0x0005e2000c101506 */
[----:B------:R-:W-:-:S03]  /*6600*/  PRMT R58, R25, 0x7632, R58 ;  /* 0x00007632193a7816 */ /* 0x000fc6000000003a */
[----:B------:R4:W-:Y:S01]  /*6610*/  STG.E.U16 [R56.64], R6 ;  /* 0x0000000638007986 */ /* 0x0009e2000c101506 */
[----:B-1----:R-:W-:Y:S02]  /*6620*/  PRMT R51, R28, 0x7632, R51 ;  /* 0x000076321c337816 */ /* 0x002fe40000000033 */
[----:B0-----:R-:W-:Y:S01]  /*6630*/  PRMT R62, R29, 0x7632, R62 ;  /* 0x000076321d3e7816 */ /* 0x001fe2000000003e */
[----:B------:R0:W-:Y:S01]  /*6640*/  STG.E.U16 [R66.64], R5 ;  /* 0x0000000542007986 */ /* 0x0001e2000c101506 */
[----:B---3--:R-:W-:Y:S02]  /*6650*/  PRMT R54, R32, 0x7632, R54 ;  /* 0x0000763220367816 */ /* 0x008fe40000000036 */
[----:B------:R-:W-:Y:S01]  /*6660*/  PRMT R71, R30, 0x7632, R71 ;  /* 0x000076321e477816 */ /* 0x000fe20000000047 */
[----:B------:R1:W-:Y:S01]  /*6670*/  STG.E.U16 [R74.64], R19 ;  /* 0x000000134a007986 */ /* 0x0003e2000c101506 */
[----:B--2---:R-:W-:Y:S02]  /*6680*/  PRMT R64, R33, 0x7632, R64 ;  /* 0x0000763221407816 */ /* 0x004fe40000000040 */
[----:B------:R-:W-:Y:S01]  /*6690*/  PRMT R73, R34, 0x7632, R73 ;  /* 0x0000763222497816 */ /* 0x000fe20000000049 */
[----:B------:R2:W-:Y:S01]  /*66a0*/  STG.E.U16 [R76.64], R0 ;  /* 0x000000004c007986 */ /* 0x0005e2000c101506 */
[----:B----4-:R-:W-:-:S03]  /*66b0*/  PRMT R56, R21, 0x7632, R56 ;  /* 0x0000763215387816 */ /* 0x010fc60000000038 */
[----:B------:R3:W-:Y:S01]  /*66c0*/  STG.E.U16 [R78.64], R15 ;  /* 0x0000000f4e007986 */ /* 0x0007e2000c101506 */
[----:B0-----:R-:W-:Y:S02]  /*66d0*/  PRMT R67, R22, 0x7632, R67 ;  /* 0x0000763216437816 */ /* 0x001fe40000000043 */
[----:B------:R-:W-:Y:S01]  /*66e0*/  FSEL R5, R38, -INF , P1 ;  /* 0xff80000026057808 */ /* 0x000fe20000800000 */
[----:B------:R0:W-:Y:S01]  /*66f0*/  STG.E.U16 [R80.64], R40 ;  /* 0x0000002850007986 */ /* 0x0001e2000c101506 */
[----:B-1----:R-:W-:-:S03]  /*6700*/  PRMT R75, R23, 0x7632, R75 ;  /* 0x00007632174b7816 */ /* 0x002fc6000000004b */
[----:B------:R-:W-:Y:S01]  /*6710*/  STG.E.U16 [R82.64], R11 ;  /* 0x0000000b52007986 */ /* 0x000fe2000c101506 */
[----:B--2---:R-:W-:Y:S01]  /*6720*/  PRMT R0, R26, 0x7632, R0 ;  /* 0x000076321a007816 */ /* 0x004fe20000000000 */
[----:B------:R-:W-:Y:S01]  /*6730*/  FFMA R38, R5, 0.69314718246459960938, R68 ;  /* 0x3f31721805267823 */ /* 0x000fe20000000044 */
[----:B------:R-:W-:Y:S01]  /*6740*/  PRMT R77, R35, 0x7632, R77 ;  /* 0x00007632234d7816 */ /* 0x000fe2000000004d */
[----:B------:R-:W-:Y:S01]  /*6750*/  STG.E.U16 [R84.64], R42 ;  /* 0x0000002a54007986 */ /* 0x000fe2000c101506 */
[----:B---3--:R-:W-:-:S03]  /*6760*/  PRMT R78, R27, 0x7632, R78 ;  /* 0x000076321b4e7816 */ /* 0x008fc6000000004e */
[----:B------:R-:W-:Y:S01]  /*6770*/  STG.E.U16 [R88.64], R7 ;  /* 0x0000000758007986 */ /* 0x000fe2000c101506 */
[----:B0-----:R-:W-:-:S03]  /*6780*/  PRMT R80, R31, 0x7632, R80 ;  /* 0x000076321f507816 */ /* 0x001fc60000000050 */
[----:B------:R-:W-:Y:S04]  /*6790*/  STG.E.U16 [R90.64], R45 ;  /* 0x0000002d5a007986 */ /* 0x000fe8000c101506 */
        /* <DEDUP_REMOVED lines=19> */
[----:B------:R0:W-:Y:S04]  /*68d0*/  STG.E.U16 [R138.64], R0 ;  /* 0x000000008a007986 */ /* 0x0001e8000c101506 */
[----:B------:R-:W-:Y:S04]  /*68e0*/  STG.E.U16 [R140.64], R30 ;  /* 0x0000001e8c007986 */ /* 0x000fe8000c101506 */
[----:B------:R-:W-:Y:S04]  /*68f0*/  STG.E.U16 [R142.64], R71 ;  /* 0x000000478e007986 */ /* 0x000fe8000c101506 */
[----:B------:R-:W-:Y:S01]  /*6900*/  STG.E.U16 [R144.64], R34 ;  /* 0x0000002290007986 */ /* 0x000fe2000c101506 */
[----:B0-----:R-:W-:-:S03]  /*6910*/  FSEL R0, R37, -INF , P2 ;  /* 0xff80000025007808 */ /* 0x001fc60001000000 */
[----:B------:R-:W-:Y:S02]  /*6920*/  STG.E.U16 [R146.64], R73 ;  /* 0x0000004992007986 */ /* 0x000fe4000c101506 */
[----:B------:R-:W-:Y:S01]  /*6930*/  FFMA R37, R0, 0.69314718246459960938, R3 ;  /* 0x3f31721800257823 */ /* 0x000fe20000000003 */
[C---:B------:R-:W-:Y:S01]  /*6940*/  SHF.L.U32 R3, R119.reuse, 0x2, RZ ;  /* 0x0000000277037819 */ /* 0x040fe200000006ff */
[----:B------:R-:W-:Y:S01]  /*6950*/  STG.E.U16 [R148.64], R23 ;  /* 0x0000001794007986 */ /* 0x000fe2000c101506 */
[----:B------:R-:W-:Y:S02]  /*6960*/  IMAD.HI R119, R119, 0x4, RZ ;  /* 0x0000000477777827 */ /* 0x000fe400078e02ff */
[----:B------:R-:W-:Y:S01]  /*6970*/  IADD3 R2, P0, P1, R3, c[0x0][0x180], R2 ;  /* 0x0000600003027a10 */ /* 0x000fe2000791e002 */
[----:B------:R-:W-:Y:S03]  /*6980*/  STG.E.U16 [R150.64], R75 ;  /* 0x0000004b96007986 */ /* 0x000fe6000c101506 */
[----:B------:R-:W-:Y:S01]  /*6990*/  IADD3.X R3, R119, c[0x0][0x184], R118, P0, P1 ;  /* 0x0000610077037a10 */ /* 0x000fe200007e2476 */
[----:B------:R-:W-:Y:S04]  /*69a0*/  STG.E.U16 [R152.64], R27 ;  /* 0x0000001b98007986 */ /* 0x000fe8000c101506 */
[----:B------:R-:W-:Y:S04]  /*69b0*/  STG.E.U16 [R156.64], R78 ;  /* 0x0000004e9c007986 */ /* 0x000fe8000c101506 */
[----:B------:R-:W-:Y:S04]  /*69c0*/  STG.E.U16 [R158.64], R31 ;  /* 0x0000001f9e007986 */ /* 0x000fe8000c101506 */
[----:B------:R-:W-:Y:S04]  /*69d0*/  STG.E.U16 [R160.64], R80 ;  /* 0x00000050a0007986 */ /* 0x000fe8000c101506 */
[----:B------:R-:W-:Y:S04]  /*69e0*/  STG.E.U16 [R162.64], R35 ;  /* 0x00000023a2007986 */ /* 0x000fe8000c101506 */
[----:B------:R-:W-:Y:S04]  /*69f0*/  STG.E.U16 [R154.64], R77 ;  /* 0x0000004d9a007986 */ /* 0x000fe8000c101506 */
[----:B------:R-:W-:Y:S06]  /*6a00*/  BAR.SYNC.DEFER_BLOCKING 0x0 ;  /* 0x0000000000007b1d */ /* 0x000fec0000010000 */
[----:B------:R-:W-:Y:S04]  /*6a10*/  STS.64 [R132], R36 ;  /* 0x0000002484007388 */ /* 0x000fe80000000a00 */
[----:B------:R-:W-:Y:S04]  /*6a20*/  STS.64 [R132+0x200], R38 ;  /* 0x0002002684007388 */ /* 0x000fe80000000a00 */
[----:B------:R-:W-:Y:S06]  /*6a30*/  BAR.SYNC.DEFER_BLOCKING 0x0 ;  /* 0x0000000000007b1d */ /* 0x000fec0000010000 */
[----:B------:R-:W0:Y:S04]  /*6a40*/  LDS R5, [R12] ;  /* 0x000000000c057984 */ /* 0x000e280000000800 */
[----:B0-----:R-:W-:Y:S01]  /*6a50*/  STG.E [R2.64], R5 ;  /* 0x0000000502007986 */ /* 0x001fe2000c101906 */
[----:B------:R-:W-:Y:S05]  /*6a60*/  EXIT ;  /* 0x000000000000794d */ /* 0x000fea0003800000 */
.L_x_3:
[----:B------:R-:W-:-:S00]  /*6a70*/  BRA `(.L_x_3) ;  /* 0xfffffff000007947 */ /* 0x000fc0000383ffff */
[----:B------:R-:W-:-:S00]  /*6a80*/  NOP ;  /* 0x0000000000007918 */ /* 0x000fc00000000000 */
[----:B------:R-:W-:-:S00]  /*6a90*/  NOP ;  /* 0x0000000000007918 */ /* 0x000fc00000000000 */
[----:B------:R-:W-:-:S00]  /*6aa0*/  NOP ;  /* 0x0000000000007918 */ /* 0x000fc00000000000 */
[----:B------:R-:W-:-:S00]  /*6ab0*/  NOP ;  /* 0x0000000000007918 */ /* 0x000fc00000000000 */
[----:B------:R-:W-:-:S00]  /*6ac0*/  NOP ;  /* 0x0000000000007918 */ /* 0x000fc00000000000 */
[----:B------:R-:W-:-:S00]  /*6ad0*/  NOP ;  /* 0x0000000000007918 */ /* 0x000fc00000000000 */
[----:B------:R-:W-:-:S00]  /*6ae0*/  NOP ;  /* 0x0000000000007918 */ /* 0x000fc00000000000 */
[----:B------:R-:W-:-:S00]  /*6af0*/  NOP ;  /* 0x0000000000007918 */ /* 0x000fc00000000000 */
.L_x_4:


//--------------------- .nv.global.init           --------------------------
	.section	.nv.global.init,"aw",@progbits
.nv.global.init:
	.type		_$_str,@object
	.size		_$_str,(.L_0 - _$_str)
_$_str:
        /*0000*/ 	.byte	0x5f, 0x5f, 0x43, 0x55, 0x44, 0x41, 0x5f, 0x46, 0x54, 0x5a, 0x00
.L_0:


//--------------------- .nv.shared.attn_fwd       --------------------------
	.section	.nv.shared.attn_fwd,"aw",@nobits
	.sectionflags	@""
	.align	16
